//
// Generated by NVIDIA NVVM Compiler
//
// Compiler Build ID: CL-36424714
// Cuda compilation tools, release 13.0, V13.0.88
// Based on NVVM 20.0.0
//

.version 9.0
.target sm_100
.address_size 64

	// .globl	Rgb2GrayWithPadding
// _ZZ20findMinInThreadBlockE15minValuesShared has been demoted
// _ZZ20findMinInThreadBlockE16minIndicesShared has been demoted

.visible .entry Rgb2GrayWithPadding(
	.param .u64 .ptr .align 1 Rgb2GrayWithPadding_param_0,
	.param .u64 .ptr .align 1 Rgb2GrayWithPadding_param_1,
	.param .u32 Rgb2GrayWithPadding_param_2,
	.param .u32 Rgb2GrayWithPadding_param_3
)
{
	.reg .pred 	%p<11>;
	.reg .b16 	%rs<5>;
	.reg .b32 	%r<23>;
	.reg .b32 	%f<7>;
	.reg .b64 	%rd<11>;

	ld.param.u64 	%rd2, [Rgb2GrayWithPadding_param_0];
	ld.param.u64 	%rd3, [Rgb2GrayWithPadding_param_1];
	ld.param.u32 	%r4, [Rgb2GrayWithPadding_param_2];
	ld.param.u32 	%r6, [Rgb2GrayWithPadding_param_3];
	cvta.to.global.u64 	%rd1, %rd3;
	mov.u32 	%r7, %tid.x;
	mov.u32 	%r8, %ctaid.x;
	mov.u32 	%r9, %ntid.x;
	mad.lo.s32 	%r1, %r8, %r9, %r7;
	mov.u32 	%r10, %tid.y;
	mov.u32 	%r11, %ctaid.y;
	mov.u32 	%r12, %ntid.y;
	mad.lo.s32 	%r13, %r11, %r12, %r10;
	add.s32 	%r3, %r4, 2;
	add.s32 	%r14, %r6, 2;
	setp.ge.s32 	%p1, %r1, %r3;
	setp.ge.s32 	%p2, %r13, %r14;
	or.pred  	%p3, %p1, %p2;
	@%p3 bra 	$L__BB0_4;
	setp.ne.s32 	%p4, %r1, 0;
	add.s32 	%r15, %r4, 1;
	setp.ne.s32 	%p5, %r1, %r15;
	and.pred  	%p6, %p4, %p5;
	setp.ne.s32 	%p7, %r13, 0;
	and.pred  	%p8, %p7, %p6;
	add.s32 	%r16, %r6, 1;
	setp.ne.s32 	%p9, %r13, %r16;
	and.pred  	%p10, %p8, %p9;
	@%p10 bra 	$L__BB0_3;
	mad.lo.s32 	%r22, %r3, %r13, %r1;
	cvt.s64.s32 	%rd9, %r22;
	add.s64 	%rd10, %rd1, %rd9;
	mov.b16 	%rs4, 0;
	st.global.u8 	[%rd10], %rs4;
	bra.uni 	$L__BB0_4;
$L__BB0_3:
	add.s32 	%r17, %r13, -1;
	mad.lo.s32 	%r18, %r4, %r17, %r1;
	mad.lo.s32 	%r19, %r18, 3, -3;
	cvt.s64.s32 	%rd4, %r19;
	cvta.to.global.u64 	%rd5, %rd2;
	add.s64 	%rd6, %rd5, %rd4;
	ld.global.u8 	%rs1, [%rd6];
	ld.global.u8 	%rs2, [%rd6+1];
	ld.global.u8 	%rs3, [%rd6+2];
	cvt.rn.f32.u16 	%f1, %rs1;
	cvt.rn.f32.u16 	%f2, %rs2;
	mul.f32 	%f3, %f2, 0f3F372474;
	fma.rn.f32 	%f4, %f1, 0f3E59999A, %f3;
	cvt.rn.f32.u16 	%f5, %rs3;
	fma.rn.f32 	%f6, %f5, 0f3D93A92A, %f4;
	cvt.rzi.u32.f32 	%r20, %f6;
	mad.lo.s32 	%r21, %r3, %r13, %r1;
	cvt.s64.s32 	%rd7, %r21;
	add.s64 	%rd8, %rd1, %rd7;
	st.global.u8 	[%rd8], %r20;
$L__BB0_4:
	ret;

}
	// .globl	SobelHorizontal
.visible .entry SobelHorizontal(
	.param .u64 .ptr .align 1 SobelHorizontal_param_0,
	.param .u64 .ptr .align 1 SobelHorizontal_param_1,
	.param .u32 SobelHorizontal_param_2,
	.param .u32 SobelHorizontal_param_3
)
{
	.reg .pred 	%p<4>;
	.reg .b16 	%rs<3>;
	.reg .b32 	%r<34>;
	.reg .b32 	%f<3>;
	.reg .b64 	%rd<18>;

	ld.param.u64 	%rd1, [SobelHorizontal_param_0];
	ld.param.u64 	%rd2, [SobelHorizontal_param_1];
	ld.param.u32 	%r3, [SobelHorizontal_param_2];
	ld.param.u32 	%r4, [SobelHorizontal_param_3];
	mov.u32 	%r6, %tid.x;
	mov.u32 	%r7, %ntid.x;
	mov.u32 	%r8, %ctaid.x;
	mad.lo.s32 	%r1, %r7, %r8, %r6;
	mov.u32 	%r9, %tid.y;
	mov.u32 	%r10, %ntid.y;
	mov.u32 	%r11, %ctaid.y;
	mad.lo.s32 	%r12, %r10, %r11, %r9;
	setp.ge.s32 	%p1, %r1, %r3;
	setp.ge.s32 	%p2, %r12, %r4;
	or.pred  	%p3, %p1, %p2;
	@%p3 bra 	$L__BB1_2;
	cvta.to.global.u64 	%rd3, %rd1;
	cvta.to.global.u64 	%rd4, %rd2;
	mul.lo.s32 	%r13, %r3, %r12;
	add.s32 	%r14, %r13, %r1;
	add.s32 	%r15, %r3, %r12;
	shl.b32 	%r16, %r12, 1;
	add.s32 	%r17, %r13, %r16;
	shl.b32 	%r18, %r15, 1;
	add.s32 	%r19, %r18, %r13;
	add.s32 	%r20, %r19, 4;
	add.s32 	%r21, %r17, %r1;
	cvt.s64.s32 	%rd5, %r21;
	add.s64 	%rd6, %rd3, %rd5;
	ld.global.u8 	%r22, [%rd6];
	cvt.s64.s32 	%rd7, %r17;
	cvt.s64.s32 	%rd8, %r1;
	add.s64 	%rd9, %rd7, %rd8;
	add.s64 	%rd10, %rd3, %rd9;
	ld.global.u8 	%rs1, [%rd10+1];
	mul.wide.u16 	%r23, %rs1, 2;
	ld.global.u8 	%r24, [%rd10+2];
	add.s32 	%r25, %r20, %r1;
	cvt.s64.s32 	%rd11, %r25;
	add.s64 	%rd12, %rd3, %rd11;
	ld.global.u8 	%r26, [%rd12];
	cvt.s64.s32 	%rd13, %r20;
	add.s64 	%rd14, %rd13, %rd8;
	add.s64 	%rd15, %rd3, %rd14;
	ld.global.u8 	%rs2, [%rd15+1];
	mul.wide.u16 	%r27, %rs2, 2;
	ld.global.u8 	%r28, [%rd15+2];
	add.s32 	%r29, %r24, %r22;
	add.s32 	%r30, %r23, %r29;
	sub.s32 	%r31, %r26, %r30;
	add.s32 	%r32, %r31, %r27;
	add.s32 	%r33, %r32, %r28;
	cvt.rn.f32.s32 	%f1, %r33;
	abs.f32 	%f2, %f1;
	mul.wide.s32 	%rd16, %r14, 4;
	add.s64 	%rd17, %rd4, %rd16;
	st.global.f32 	[%rd17], %f2;
$L__BB1_2:
	ret;

}
	// .globl	SobelVertical
.visible .entry SobelVertical(
	.param .u64 .ptr .align 1 SobelVertical_param_0,
	.param .u64 .ptr .align 1 SobelVertical_param_1,
	.param .u32 SobelVertical_param_2,
	.param .u32 SobelVertical_param_3
)
{
	.reg .pred 	%p<4>;
	.reg .b32 	%r<28>;
	.reg .b32 	%f<3>;
	.reg .b64 	%rd<14>;

	ld.param.u64 	%rd1, [SobelVertical_param_0];
	ld.param.u64 	%rd2, [SobelVertical_param_1];
	ld.param.u32 	%r3, [SobelVertical_param_2];
	ld.param.u32 	%r4, [SobelVertical_param_3];
	mov.u32 	%r6, %tid.x;
	mov.u32 	%r7, %ntid.x;
	mov.u32 	%r8, %ctaid.x;
	mad.lo.s32 	%r1, %r7, %r8, %r6;
	mov.u32 	%r9, %tid.y;
	mov.u32 	%r10, %ntid.y;
	mov.u32 	%r11, %ctaid.y;
	mad.lo.s32 	%r12, %r10, %r11, %r9;
	setp.ge.s32 	%p1, %r1, %r3;
	setp.ge.s32 	%p2, %r12, %r4;
	or.pred  	%p3, %p1, %p2;
	@%p3 bra 	$L__BB2_2;
	cvta.to.global.u64 	%rd3, %rd1;
	cvta.to.global.u64 	%rd4, %rd2;
	mad.lo.s32 	%r13, %r3, %r12, %r1;
	shl.b32 	%r14, %r12, 1;
	add.s32 	%r15, %r13, %r14;
	cvt.s64.s32 	%rd5, %r15;
	add.s64 	%rd6, %rd3, %rd5;
	ld.global.u8 	%r16, [%rd6];
	add.s64 	%rd7, %rd6, 2;
	ld.global.u8 	%r17, [%rd6+2];
	cvt.s64.s32 	%rd8, %r3;
	add.s64 	%rd9, %rd7, %rd8;
	ld.global.u8 	%r18, [%rd9];
	add.s64 	%rd10, %rd9, 2;
	ld.global.u8 	%r19, [%rd9+2];
	sub.s32 	%r20, %r19, %r18;
	shl.b32 	%r21, %r20, 1;
	add.s64 	%rd11, %rd10, %rd8;
	ld.global.u8 	%r22, [%rd11];
	ld.global.u8 	%r23, [%rd11+2];
	add.s32 	%r24, %r16, %r22;
	sub.s32 	%r25, %r17, %r24;
	add.s32 	%r26, %r25, %r21;
	add.s32 	%r27, %r26, %r23;
	cvt.rn.f32.s32 	%f1, %r27;
	abs.f32 	%f2, %f1;
	mul.wide.s32 	%rd12, %r13, 4;
	add.s64 	%rd13, %rd4, %rd12;
	st.global.f32 	[%rd13], %f2;
$L__BB2_2:
	ret;

}
	// .globl	EnergyMapBackward
.visible .entry EnergyMapBackward(
	.param .u64 .ptr .align 1 EnergyMapBackward_param_0,
	.param .u64 .ptr .align 1 EnergyMapBackward_param_1,
	.param .u64 .ptr .align 1 EnergyMapBackward_param_2,
	.param .u32 EnergyMapBackward_param_3,
	.param .u32 EnergyMapBackward_param_4
)
{
	.reg .pred 	%p<4>;
	.reg .b32 	%r<14>;
	.reg .b32 	%f<4>;
	.reg .b64 	%rd<11>;

	ld.param.u64 	%rd1, [EnergyMapBackward_param_0];
	ld.param.u64 	%rd2, [EnergyMapBackward_param_1];
	ld.param.u64 	%rd3, [EnergyMapBackward_param_2];
	ld.param.u32 	%r3, [EnergyMapBackward_param_3];
	ld.param.u32 	%r4, [EnergyMapBackward_param_4];
	mov.u32 	%r6, %tid.x;
	mov.u32 	%r7, %ntid.x;
	mov.u32 	%r8, %ctaid.x;
	mad.lo.s32 	%r1, %r7, %r8, %r6;
	mov.u32 	%r9, %tid.y;
	mov.u32 	%r10, %ntid.y;
	mov.u32 	%r11, %ctaid.y;
	mad.lo.s32 	%r12, %r10, %r11, %r9;
	setp.ge.s32 	%p1, %r1, %r3;
	setp.ge.s32 	%p2, %r12, %r4;
	or.pred  	%p3, %p1, %p2;
	@%p3 bra 	$L__BB3_2;
	cvta.to.global.u64 	%rd4, %rd1;
	cvta.to.global.u64 	%rd5, %rd2;
	cvta.to.global.u64 	%rd6, %rd3;
	mad.lo.s32 	%r13, %r3, %r12, %r1;
	mul.wide.s32 	%rd7, %r13, 4;
	add.s64 	%rd8, %rd4, %rd7;
	ld.global.f32 	%f1, [%rd8];
	add.s64 	%rd9, %rd5, %rd7;
	ld.global.f32 	%f2, [%rd9];
	add.f32 	%f3, %f1, %f2;
	add.s64 	%rd10, %rd6, %rd7;
	st.global.f32 	[%rd10], %f3;
$L__BB3_2:
	ret;

}
	// .globl	findMinInThreadBlock
.visible .entry findMinInThreadBlock(
	.param .u64 .ptr .align 1 findMinInThreadBlock_param_0,
	.param .u64 .ptr .align 1 findMinInThreadBlock_param_1,
	.param .u32 findMinInThreadBlock_param_2
)
{
	.reg .pred 	%p<8>;
	.reg .b32 	%r<23>;
	.reg .b32 	%f<7>;
	.reg .b64 	%rd<9>;
	// demoted variable
	.shared .align 4 .b8 _ZZ20findMinInThreadBlockE15minValuesShared[4096];
	// demoted variable
	.shared .align 4 .b8 _ZZ20findMinInThreadBlockE16minIndicesShared[4096];
	ld.param.u64 	%rd1, [findMinInThreadBlock_param_0];
	ld.param.u64 	%rd2, [findMinInThreadBlock_param_1];
	ld.param.u32 	%r12, [findMinInThreadBlock_param_2];
	mov.u32 	%r1, %tid.x;
	mov.u32 	%r2, %ntid.x;
	mov.u32 	%r3, %ctaid.x;
	mad.lo.s32 	%r4, %r2, %r3, %r1;
	setp.ge.s32 	%p1, %r4, %r12;
	mov.f32 	%f6, 0f7F7FFFFF;
	mov.b32 	%r21, -1;
	@%p1 bra 	$L__BB4_2;
	cvta.to.global.u64 	%rd3, %rd1;
	mul.wide.s32 	%rd4, %r4, 4;
	add.s64 	%rd5, %rd3, %rd4;
	ld.global.f32 	%f6, [%rd5];
	mov.u32 	%r21, %r4;
$L__BB4_2:
	shl.b32 	%r13, %r1, 2;
	mov.u32 	%r14, _ZZ20findMinInThreadBlockE15minValuesShared;
	add.s32 	%r6, %r14, %r13;
	st.shared.f32 	[%r6], %f6;
	mov.u32 	%r15, _ZZ20findMinInThreadBlockE16minIndicesShared;
	add.s32 	%r7, %r15, %r13;
	st.shared.u32 	[%r7], %r21;
	bar.sync 	0;
	setp.lt.u32 	%p2, %r2, 2;
	@%p2 bra 	$L__BB4_9;
	mov.u32 	%r22, %r2;
$L__BB4_4:
	mov.u32 	%r8, %r22;
	shr.u32 	%r22, %r8, 1;
	setp.ge.u32 	%p3, %r1, %r22;
	@%p3 bra 	$L__BB4_8;
	add.s32 	%r16, %r22, %r1;
	setp.ge.u32 	%p4, %r16, %r2;
	@%p4 bra 	$L__BB4_8;
	shl.b32 	%r10, %r22, 2;
	add.s32 	%r17, %r6, %r10;
	ld.shared.f32 	%f3, [%r17];
	ld.shared.f32 	%f5, [%r6];
	setp.geu.f32 	%p5, %f3, %f5;
	@%p5 bra 	$L__BB4_8;
	st.shared.f32 	[%r6], %f3;
	add.s32 	%r18, %r7, %r10;
	ld.shared.u32 	%r19, [%r18];
	st.shared.u32 	[%r7], %r19;
$L__BB4_8:
	bar.sync 	0;
	setp.gt.u32 	%p6, %r8, 3;
	@%p6 bra 	$L__BB4_4;
$L__BB4_9:
	setp.ne.s32 	%p7, %r1, 0;
	@%p7 bra 	$L__BB4_11;
	ld.shared.u32 	%r20, [_ZZ20findMinInThreadBlockE16minIndicesShared];
	cvta.to.global.u64 	%rd6, %rd2;
	mul.wide.u32 	%rd7, %r3, 4;
	add.s64 	%rd8, %rd6, %rd7;
	st.global.u32 	[%rd8], %r20;
$L__BB4_11:
	ret;

}
	// .globl	cumulativeMapBackward
.visible .entry cumulativeMapBackward(
	.param .u64 .ptr .align 1 cumulativeMapBackward_param_0,
	.param .u64 .ptr .align 1 cumulativeMapBackward_param_1,
	.param .u32 cumulativeMapBackward_param_2,
	.param .u32 cumulativeMapBackward_param_3
)
{
	.reg .pred 	%p<25>;
	.reg .b32 	%r<82>;
	.reg .b32 	%f<92>;
	.reg .b64 	%rd<82>;

	ld.param.u64 	%rd16, [cumulativeMapBackward_param_0];
	ld.param.u64 	%rd17, [cumulativeMapBackward_param_1];
	ld.param.u32 	%r23, [cumulativeMapBackward_param_2];
	ld.param.u32 	%r24, [cumulativeMapBackward_param_3];
	cvta.to.global.u64 	%rd1, %rd16;
	cvta.to.global.u64 	%rd2, %rd17;
	mov.u32 	%r1, %tid.x;
	mov.u32 	%r25, %ntid.x;
	mov.u32 	%r26, %ctaid.x;
	mul.lo.s32 	%r2, %r25, %r26;
	add.s32 	%r3, %r2, %r1;
	setp.gt.s32 	%p1, %r3, 1023;
	setp.lt.s32 	%p2, %r23, 2;
	or.pred  	%p3, %p1, %p2;
	@%p3 bra 	$L__BB5_46;
	add.s32 	%r4, %r3, 1024;
	max.s32 	%r28, %r24, %r4;
	not.b32 	%r29, %r2;
	add.s32 	%r30, %r28, %r29;
	sub.s32 	%r5, %r30, %r1;
	and.b32  	%r6, %r5, 3072;
	add.s32 	%r7, %r3, 1;
	add.s32 	%r8, %r3, 1025;
	add.s32 	%r9, %r3, 2048;
	add.s32 	%r10, %r3, 2049;
	add.s32 	%r11, %r3, 3072;
	mov.b32 	%r77, 1;
	rem.s32 	%r46, %r10, %r24;
	rem.s32 	%r42, %r8, %r24;
	rem.s32 	%r33, %r7, %r24;
$L__BB5_2:
	setp.ge.s32 	%p4, %r3, %r24;
	@%p4 bra 	$L__BB5_45;
	setp.eq.s32 	%p5, %r6, 3072;
	add.s32 	%r31, %r77, -1;
	mul.lo.s32 	%r13, %r31, %r24;
	mul.lo.s32 	%r14, %r77, %r24;
	mov.u32 	%r79, %r3;
	@%p5 bra 	$L__BB5_22;
	add.s32 	%r15, %r3, %r13;
	rem.s32 	%r32, %r3, %r24;
	setp.eq.s32 	%p6, %r32, 0;
	@%p6 bra 	$L__BB5_8;
	setp.eq.s32 	%p7, %r33, 0;
	@%p7 bra 	$L__BB5_7;
	mul.wide.s32 	%rd18, %r15, 4;
	add.s64 	%rd19, %rd2, %rd18;
	ld.global.f32 	%f29, [%rd19];
	ld.global.f32 	%f30, [%rd19+4];
	min.f32 	%f31, %f29, %f30;
	cvt.rzi.s32.f32 	%r35, %f31;
	cvt.rn.f32.s32 	%f85, %r35;
	mov.b32 	%r78, -1;
	bra.uni 	$L__BB5_9;
$L__BB5_7:
	mul.wide.s32 	%rd20, %r15, 4;
	add.s64 	%rd21, %rd2, %rd20;
	ld.global.f32 	%f85, [%rd21];
	mov.b32 	%r78, -1;
	bra.uni 	$L__BB5_9;
$L__BB5_8:
	mul.wide.s32 	%rd22, %r15, 4;
	add.s64 	%rd23, %rd2, %rd22;
	ld.global.f32 	%f85, [%rd23];
	mov.b32 	%r78, 1;
$L__BB5_9:
	setp.eq.s32 	%p8, %r6, 0;
	add.s32 	%r38, %r78, %r15;
	mul.wide.s32 	%rd24, %r38, 4;
	add.s64 	%rd25, %rd2, %rd24;
	ld.global.f32 	%f32, [%rd25];
	min.f32 	%f33, %f85, %f32;
	cvt.rzi.s32.f32 	%r39, %f33;
	add.s32 	%r40, %r15, %r24;
	mul.wide.s32 	%rd26, %r40, 4;
	add.s64 	%rd27, %rd1, %rd26;
	ld.global.f32 	%f34, [%rd27];
	cvt.rn.f32.s32 	%f35, %r39;
	add.f32 	%f36, %f34, %f35;
	add.s64 	%rd28, %rd2, %rd26;
	st.global.f32 	[%rd28], %f36;
	mov.u32 	%r79, %r4;
	@%p8 bra 	$L__BB5_22;
	rem.s32 	%r41, %r4, %r24;
	setp.eq.s32 	%p9, %r41, 0;
	cvt.s64.s32 	%rd29, %r13;
	cvt.s64.s32 	%rd3, %r3;
	add.s64 	%rd30, %rd3, %rd29;
	shl.b64 	%rd31, %rd30, 2;
	add.s64 	%rd4, %rd2, %rd31;
	@%p9 bra 	$L__BB5_14;
	setp.eq.s32 	%p10, %r42, 0;
	@%p10 bra 	$L__BB5_13;
	ld.global.f32 	%f37, [%rd4+4096];
	ld.global.f32 	%f38, [%rd4+4100];
	min.f32 	%f39, %f37, %f38;
	cvt.rzi.s32.f32 	%r43, %f39;
	cvt.rn.f32.s32 	%f86, %r43;
	mov.b64 	%rd77, -1;
	bra.uni 	$L__BB5_15;
$L__BB5_13:
	ld.global.f32 	%f86, [%rd4+4096];
	mov.b64 	%rd77, -1;
	bra.uni 	$L__BB5_15;
$L__BB5_14:
	ld.global.f32 	%f86, [%rd4+4096];
	mov.b64 	%rd77, 1;
$L__BB5_15:
	setp.eq.s32 	%p11, %r6, 1024;
	shl.b64 	%rd35, %rd77, 2;
	add.s64 	%rd36, %rd4, %rd35;
	ld.global.f32 	%f40, [%rd36+4096];
	min.f32 	%f41, %f86, %f40;
	cvt.rzi.s32.f32 	%r44, %f41;
	cvt.s64.s32 	%rd37, %r14;
	add.s64 	%rd38, %rd3, %rd37;
	shl.b64 	%rd39, %rd38, 2;
	add.s64 	%rd6, %rd1, %rd39;
	ld.global.f32 	%f42, [%rd6+4096];
	cvt.rn.f32.s32 	%f43, %r44;
	add.f32 	%f44, %f42, %f43;
	add.s64 	%rd7, %rd2, %rd39;
	st.global.f32 	[%rd7+4096], %f44;
	mov.u32 	%r79, %r9;
	@%p11 bra 	$L__BB5_22;
	rem.s32 	%r45, %r9, %r24;
	setp.eq.s32 	%p12, %r45, 0;
	@%p12 bra 	$L__BB5_20;
	setp.eq.s32 	%p13, %r46, 0;
	@%p13 bra 	$L__BB5_19;
	ld.global.f32 	%f45, [%rd4+8192];
	ld.global.f32 	%f46, [%rd4+8196];
	min.f32 	%f47, %f45, %f46;
	cvt.rzi.s32.f32 	%r47, %f47;
	cvt.rn.f32.s32 	%f87, %r47;
	mov.b64 	%rd78, -1;
	bra.uni 	$L__BB5_21;
$L__BB5_19:
	ld.global.f32 	%f87, [%rd4+8192];
	mov.b64 	%rd78, -1;
	bra.uni 	$L__BB5_21;
$L__BB5_20:
	ld.global.f32 	%f87, [%rd4+8192];
	mov.b64 	%rd78, 1;
$L__BB5_21:
	shl.b64 	%rd43, %rd78, 2;
	add.s64 	%rd44, %rd4, %rd43;
	ld.global.f32 	%f48, [%rd44+8192];
	min.f32 	%f49, %f87, %f48;
	cvt.rzi.s32.f32 	%r48, %f49;
	ld.global.f32 	%f50, [%rd6+8192];
	cvt.rn.f32.s32 	%f51, %r48;
	add.f32 	%f52, %f50, %f51;
	st.global.f32 	[%rd7+8192], %f52;
	mov.u32 	%r79, %r11;
$L__BB5_22:
	setp.lt.u32 	%p14, %r5, 3072;
	@%p14 bra 	$L__BB5_45;
	cvt.s64.s32 	%rd56, %r13;
$L__BB5_24:
	add.s32 	%r19, %r79, %r13;
	rem.s32 	%r49, %r79, %r24;
	setp.ne.s32 	%p15, %r49, 0;
	@%p15 bra 	$L__BB5_26;
	mul.wide.s32 	%rd49, %r19, 4;
	add.s64 	%rd50, %rd2, %rd49;
	ld.global.f32 	%f88, [%rd50];
	mov.b32 	%r81, 1;
	bra.uni 	$L__BB5_29;
$L__BB5_26:
	add.s32 	%r50, %r79, 1;
	rem.s32 	%r51, %r50, %r24;
	setp.ne.s32 	%p16, %r51, 0;
	@%p16 bra 	$L__BB5_28;
	mul.wide.s32 	%rd47, %r19, 4;
	add.s64 	%rd48, %rd2, %rd47;
	ld.global.f32 	%f88, [%rd48];
	mov.b32 	%r81, -1;
	bra.uni 	$L__BB5_29;
$L__BB5_28:
	mul.wide.s32 	%rd45, %r19, 4;
	add.s64 	%rd46, %rd2, %rd45;
	ld.global.f32 	%f53, [%rd46];
	ld.global.f32 	%f54, [%rd46+4];
	min.f32 	%f55, %f53, %f54;
	cvt.rzi.s32.f32 	%r53, %f55;
	cvt.rn.f32.s32 	%f88, %r53;
	mov.b32 	%r81, -1;
$L__BB5_29:
	add.s32 	%r56, %r81, %r19;
	mul.wide.s32 	%rd51, %r56, 4;
	add.s64 	%rd52, %rd2, %rd51;
	ld.global.f32 	%f56, [%rd52];
	min.f32 	%f57, %f88, %f56;
	cvt.rzi.s32.f32 	%r57, %f57;
	add.s32 	%r58, %r19, %r24;
	mul.wide.s32 	%rd53, %r58, 4;
	add.s64 	%rd54, %rd1, %rd53;
	ld.global.f32 	%f58, [%rd54];
	cvt.rn.f32.s32 	%f59, %r57;
	add.f32 	%f60, %f58, %f59;
	add.s64 	%rd55, %rd2, %rd53;
	st.global.f32 	[%rd55], %f60;
	add.s32 	%r59, %r79, 1024;
	rem.s32 	%r60, %r59, %r24;
	setp.eq.s32 	%p17, %r60, 0;
	cvt.s64.s32 	%rd9, %r79;
	add.s64 	%rd57, %rd9, %rd56;
	shl.b64 	%rd58, %rd57, 2;
	add.s64 	%rd10, %rd2, %rd58;
	@%p17 bra 	$L__BB5_33;
	add.s32 	%r61, %r79, 1025;
	rem.s32 	%r62, %r61, %r24;
	setp.eq.s32 	%p18, %r62, 0;
	@%p18 bra 	$L__BB5_32;
	ld.global.f32 	%f61, [%rd10+4096];
	ld.global.f32 	%f62, [%rd10+4100];
	min.f32 	%f63, %f61, %f62;
	cvt.rzi.s32.f32 	%r63, %f63;
	cvt.rn.f32.s32 	%f89, %r63;
	mov.b64 	%rd79, -1;
	bra.uni 	$L__BB5_34;
$L__BB5_32:
	ld.global.f32 	%f89, [%rd10+4096];
	mov.b64 	%rd79, -1;
	bra.uni 	$L__BB5_34;
$L__BB5_33:
	ld.global.f32 	%f89, [%rd10+4096];
	mov.b64 	%rd79, 1;
$L__BB5_34:
	shl.b64 	%rd62, %rd79, 2;
	add.s64 	%rd63, %rd10, %rd62;
	ld.global.f32 	%f64, [%rd63+4096];
	min.f32 	%f65, %f89, %f64;
	cvt.rzi.s32.f32 	%r64, %f65;
	cvt.s64.s32 	%rd64, %r14;
	add.s64 	%rd65, %rd9, %rd64;
	shl.b64 	%rd66, %rd65, 2;
	add.s64 	%rd12, %rd1, %rd66;
	ld.global.f32 	%f66, [%rd12+4096];
	cvt.rn.f32.s32 	%f67, %r64;
	add.f32 	%f68, %f66, %f67;
	add.s64 	%rd13, %rd2, %rd66;
	st.global.f32 	[%rd13+4096], %f68;
	add.s32 	%r65, %r79, 2048;
	rem.s32 	%r66, %r65, %r24;
	setp.eq.s32 	%p19, %r66, 0;
	@%p19 bra 	$L__BB5_38;
	add.s32 	%r67, %r79, 2049;
	rem.s32 	%r68, %r67, %r24;
	setp.eq.s32 	%p20, %r68, 0;
	@%p20 bra 	$L__BB5_37;
	ld.global.f32 	%f69, [%rd10+8192];
	ld.global.f32 	%f70, [%rd10+8196];
	min.f32 	%f71, %f69, %f70;
	cvt.rzi.s32.f32 	%r69, %f71;
	cvt.rn.f32.s32 	%f90, %r69;
	mov.b64 	%rd80, -1;
	bra.uni 	$L__BB5_39;
$L__BB5_37:
	ld.global.f32 	%f90, [%rd10+8192];
	mov.b64 	%rd80, -1;
	bra.uni 	$L__BB5_39;
$L__BB5_38:
	ld.global.f32 	%f90, [%rd10+8192];
	mov.b64 	%rd80, 1;
$L__BB5_39:
	shl.b64 	%rd70, %rd80, 2;
	add.s64 	%rd71, %rd10, %rd70;
	ld.global.f32 	%f72, [%rd71+8192];
	min.f32 	%f73, %f90, %f72;
	cvt.rzi.s32.f32 	%r70, %f73;
	ld.global.f32 	%f74, [%rd12+8192];
	cvt.rn.f32.s32 	%f75, %r70;
	add.f32 	%f76, %f74, %f75;
	st.global.f32 	[%rd13+8192], %f76;
	add.s32 	%r71, %r79, 3072;
	rem.s32 	%r72, %r71, %r24;
	setp.eq.s32 	%p21, %r72, 0;
	@%p21 bra 	$L__BB5_43;
	add.s32 	%r73, %r79, 3073;
	rem.s32 	%r74, %r73, %r24;
	setp.eq.s32 	%p22, %r74, 0;
	@%p22 bra 	$L__BB5_42;
	ld.global.f32 	%f77, [%rd10+12288];
	ld.global.f32 	%f78, [%rd10+12292];
	min.f32 	%f79, %f77, %f78;
	cvt.rzi.s32.f32 	%r75, %f79;
	cvt.rn.f32.s32 	%f91, %r75;
	mov.b64 	%rd81, -1;
	bra.uni 	$L__BB5_44;
$L__BB5_42:
	ld.global.f32 	%f91, [%rd10+12288];
	mov.b64 	%rd81, -1;
	bra.uni 	$L__BB5_44;
$L__BB5_43:
	ld.global.f32 	%f91, [%rd10+12288];
	mov.b64 	%rd81, 1;
$L__BB5_44:
	shl.b64 	%rd75, %rd81, 2;
	add.s64 	%rd76, %rd10, %rd75;
	ld.global.f32 	%f80, [%rd76+12288];
	min.f32 	%f81, %f91, %f80;
	cvt.rzi.s32.f32 	%r76, %f81;
	ld.global.f32 	%f82, [%rd12+12288];
	cvt.rn.f32.s32 	%f83, %r76;
	add.f32 	%f84, %f82, %f83;
	st.global.f32 	[%rd13+12288], %f84;
	add.s32 	%r79, %r79, 4096;
	setp.lt.s32 	%p23, %r79, %r24;
	@%p23 bra 	$L__BB5_24;
$L__BB5_45:
	bar.sync 	0;
	add.s32 	%r77, %r77, 1;
	setp.ne.s32 	%p24, %r77, %r23;
	@%p24 bra 	$L__BB5_2;
$L__BB5_46:
	ret;

}
	// .globl	removeVerticalSeam
.visible .entry removeVerticalSeam(
	.param .u64 .ptr .align 1 removeVerticalSeam_param_0,
	.param .u64 .ptr .align 1 removeVerticalSeam_param_1,
	.param .u64 .ptr .align 1 removeVerticalSeam_param_2,
	.param .u32 removeVerticalSeam_param_3,
	.param .u32 removeVerticalSeam_param_4
)
{
	.reg .pred 	%p<3>;
	.reg .b16 	%rs<2>;
	.reg .b32 	%r<17>;
	.reg .b64 	%rd<13>;

	ld.param.u64 	%rd1, [removeVerticalSeam_param_0];
	ld.param.u64 	%rd2, [removeVerticalSeam_param_1];
	ld.param.u64 	%rd3, [removeVerticalSeam_param_2];
	ld.param.u32 	%r3, [removeVerticalSeam_param_3];
	ld.param.u32 	%r4, [removeVerticalSeam_param_4];
	mov.u32 	%r5, %tid.x;
	mov.u32 	%r6, %ctaid.x;
	mov.u32 	%r7, %ntid.x;
	mad.lo.s32 	%r1, %r6, %r7, %r5;
	add.s32 	%r8, %r4, 2;
	add.s32 	%r2, %r3, 1;
	mad.lo.s32 	%r9, %r8, %r3, %r8;
	setp.ge.s32 	%p1, %r1, %r9;
	@%p1 bra 	$L__BB6_2;
	cvta.to.global.u64 	%rd4, %rd1;
	cvta.to.global.u64 	%rd5, %rd2;
	cvta.to.global.u64 	%rd6, %rd3;
	div.s32 	%r10, %r1, %r2;
	mul.lo.s32 	%r11, %r10, %r2;
	sub.s32 	%r12, %r1, %r11;
	mul.wide.s32 	%rd7, %r10, 4;
	add.s64 	%rd8, %rd4, %rd7;
	ld.global.u32 	%r13, [%rd8];
	setp.ge.s32 	%p2, %r12, %r13;
	selp.u32 	%r14, 1, 0, %p2;
	add.s32 	%r15, %r10, %r1;
	add.s32 	%r16, %r15, %r14;
	cvt.s64.s32 	%rd9, %r16;
	add.s64 	%rd10, %rd5, %rd9;
	ld.global.u8 	%rs1, [%rd10];
	cvt.s64.s32 	%rd11, %r1;
	add.s64 	%rd12, %rd6, %rd11;
	st.global.u8 	[%rd12], %rs1;
$L__BB6_2:
	ret;

}
	// .globl	removeVerticalSeamAndInsertPadding
.visible .entry removeVerticalSeamAndInsertPadding(
	.param .u64 .ptr .align 1 removeVerticalSeamAndInsertPadding_param_0,
	.param .u64 .ptr .align 1 removeVerticalSeamAndInsertPadding_param_1,
	.param .u64 .ptr .align 1 removeVerticalSeamAndInsertPadding_param_2,
	.param .u32 removeVerticalSeamAndInsertPadding_param_3,
	.param .u32 removeVerticalSeamAndInsertPadding_param_4
)
{
	.reg .pred 	%p<12>;
	.reg .b16 	%rs<4>;
	.reg .b32 	%r<20>;
	.reg .b64 	%rd<19>;

	ld.param.u64 	%rd3, [removeVerticalSeamAndInsertPadding_param_0];
	ld.param.u64 	%rd4, [removeVerticalSeamAndInsertPadding_param_1];
	ld.param.u64 	%rd5, [removeVerticalSeamAndInsertPadding_param_2];
	ld.param.u32 	%r5, [removeVerticalSeamAndInsertPadding_param_3];
	ld.param.u32 	%r7, [removeVerticalSeamAndInsertPadding_param_4];
	cvta.to.global.u64 	%rd1, %rd5;
	cvta.to.global.u64 	%rd2, %rd4;
	mov.u32 	%r8, %tid.x;
	mov.u32 	%r9, %ctaid.x;
	mov.u32 	%r10, %ntid.x;
	mad.lo.s32 	%r1, %r9, %r10, %r8;
	mov.u32 	%r11, %tid.y;
	mov.u32 	%r12, %ctaid.y;
	mov.u32 	%r13, %ntid.y;
	mad.lo.s32 	%r14, %r12, %r13, %r11;
	setp.gt.s32 	%p1, %r1, %r5;
	add.s32 	%r15, %r7, 2;
	setp.ge.s32 	%p2, %r14, %r15;
	or.pred  	%p3, %p1, %p2;
	@%p3 bra 	$L__BB7_6;
	mad.lo.s32 	%r16, %r14, %r5, %r14;
	add.s32 	%r3, %r16, %r1;
	setp.ne.s32 	%p4, %r1, 0;
	setp.ne.s32 	%p5, %r1, %r5;
	and.pred  	%p6, %p4, %p5;
	setp.ne.s32 	%p7, %r14, 0;
	and.pred  	%p8, %p7, %p6;
	add.s32 	%r17, %r7, 1;
	setp.ne.s32 	%p9, %r14, %r17;
	and.pred  	%p10, %p8, %p9;
	@%p10 bra 	$L__BB7_3;
	cvt.s64.s32 	%rd17, %r3;
	add.s64 	%rd18, %rd1, %rd17;
	mov.b16 	%rs3, 0;
	st.global.u8 	[%rd18], %rs3;
	bra.uni 	$L__BB7_6;
$L__BB7_3:
	add.s32 	%r18, %r14, -1;
	cvta.to.global.u64 	%rd6, %rd3;
	mul.wide.u32 	%rd7, %r18, 4;
	add.s64 	%rd8, %rd6, %rd7;
	ld.global.u32 	%r19, [%rd8];
	add.s32 	%r4, %r3, %r14;
	setp.ge.s32 	%p11, %r1, %r19;
	@%p11 bra 	$L__BB7_5;
	cvt.s64.s32 	%rd13, %r4;
	add.s64 	%rd14, %rd2, %rd13;
	ld.global.u8 	%rs2, [%rd14];
	cvt.s64.s32 	%rd15, %r3;
	add.s64 	%rd16, %rd1, %rd15;
	st.global.u8 	[%rd16], %rs2;
	bra.uni 	$L__BB7_6;
$L__BB7_5:
	cvt.s64.s32 	%rd9, %r4;
	add.s64 	%rd10, %rd2, %rd9;
	ld.global.u8 	%rs1, [%rd10+1];
	cvt.s64.s32 	%rd11, %r3;
	add.s64 	%rd12, %rd1, %rd11;
	st.global.u8 	[%rd12], %rs1;
$L__BB7_6:
	ret;

}
	// .globl	removeSeamRGB
.visible .entry removeSeamRGB(
	.param .u64 .ptr .align 1 removeSeamRGB_param_0,
	.param .u64 .ptr .align 1 removeSeamRGB_param_1,
	.param .u64 .ptr .align 1 removeSeamRGB_param_2,
	.param .u64 .ptr .align 1 removeSeamRGB_param_3,
	.param .u64 .ptr .align 1 removeSeamRGB_param_4,
	.param .u64 .ptr .align 1 removeSeamRGB_param_5,
	.param .u64 .ptr .align 1 removeSeamRGB_param_6,
	.param .u32 removeSeamRGB_param_7,
	.param .u32 removeSeamRGB_param_8
)
{
	.reg .pred 	%p<5>;
	.reg .b16 	%rs<4>;
	.reg .b32 	%r<16>;
	.reg .b64 	%rd<24>;

	ld.param.u64 	%rd1, [removeSeamRGB_param_0];
	ld.param.u64 	%rd2, [removeSeamRGB_param_1];
	ld.param.u64 	%rd3, [removeSeamRGB_param_2];
	ld.param.u64 	%rd4, [removeSeamRGB_param_3];
	ld.param.u64 	%rd5, [removeSeamRGB_param_4];
	ld.param.u64 	%rd6, [removeSeamRGB_param_5];
	ld.param.u64 	%rd7, [removeSeamRGB_param_6];
	ld.param.u32 	%r4, [removeSeamRGB_param_7];
	ld.param.u32 	%r5, [removeSeamRGB_param_8];
	mov.u32 	%r6, %tid.y;
	mov.u32 	%r7, %ctaid.y;
	mov.u32 	%r8, %ntid.y;
	mad.lo.s32 	%r1, %r7, %r8, %r6;
	mov.u32 	%r9, %tid.x;
	mov.u32 	%r10, %ctaid.x;
	mov.u32 	%r11, %ntid.x;
	mad.lo.s32 	%r12, %r10, %r11, %r9;
	setp.ge.s32 	%p1, %r1, %r5;
	add.s32 	%r13, %r4, -1;
	setp.ge.s32 	%p2, %r12, %r13;
	or.pred  	%p3, %p1, %p2;
	@%p3 bra 	$L__BB8_3;
	cvta.to.global.u64 	%rd8, %rd7;
	mul.wide.u32 	%rd9, %r1, 4;
	add.s64 	%rd10, %rd8, %rd9;
	ld.global.u32 	%r14, [%rd10];
	setp.lt.s32 	%p4, %r12, %r14;
	@%p4 bra 	$L__BB8_3;
	mad.lo.s32 	%r15, %r4, %r1, %r12;
	cvt.s64.s32 	%rd11, %r15;
	cvta.to.global.u64 	%rd12, %rd1;
	add.s64 	%rd13, %rd12, %rd11;
	ld.global.u8 	%rs1, [%rd13+1];
	cvta.to.global.u64 	%rd14, %rd4;
	add.s64 	%rd15, %rd14, %rd11;
	st.global.u8 	[%rd15], %rs1;
	cvta.to.global.u64 	%rd16, %rd2;
	add.s64 	%rd17, %rd16, %rd11;
	ld.global.u8 	%rs2, [%rd17+1];
	cvta.to.global.u64 	%rd18, %rd5;
	add.s64 	%rd19, %rd18, %rd11;
	st.global.u8 	[%rd19], %rs2;
	cvta.to.global.u64 	%rd20, %rd3;
	add.s64 	%rd21, %rd20, %rd11;
	ld.global.u8 	%rs3, [%rd21+1];
	cvta.to.global.u64 	%rd22, %rd6;
	add.s64 	%rd23, %rd22, %rd11;
	st.global.u8 	[%rd23], %rs3;
$L__BB8_3:
	ret;

}
	// .globl	updateEnergyMap
.visible .entry updateEnergyMap(
	.param .u64 .ptr .align 1 updateEnergyMap_param_0,
	.param .u64 .ptr .align 1 updateEnergyMap_param_1,
	.param .u64 .ptr .align 1 updateEnergyMap_param_2,
	.param .u64 .ptr .align 1 updateEnergyMap_param_3,
	.param .u64 .ptr .align 1 updateEnergyMap_param_4,
	.param .u32 updateEnergyMap_param_5,
	.param .u32 updateEnergyMap_param_6
)
{
	.reg .pred 	%p<5>;
	.reg .b16 	%rs<5>;
	.reg .b32 	%r<38>;
	.reg .b32 	%f<6>;
	.reg .b64 	%rd<26>;

	ld.param.u64 	%rd1, [updateEnergyMap_param_0];
	ld.param.u64 	%rd2, [updateEnergyMap_param_1];
	ld.param.u64 	%rd3, [updateEnergyMap_param_2];
	ld.param.u64 	%rd4, [updateEnergyMap_param_3];
	ld.param.u64 	%rd5, [updateEnergyMap_param_4];
	ld.param.u32 	%r3, [updateEnergyMap_param_5];
	ld.param.u32 	%r4, [updateEnergyMap_param_6];
	mov.u32 	%r5, %tid.y;
	mov.u32 	%r6, %ctaid.y;
	mov.u32 	%r7, %ntid.y;
	mad.lo.s32 	%r1, %r6, %r7, %r5;
	setp.ge.s32 	%p1, %r1, %r4;
	@%p1 bra 	$L__BB9_3;
	cvta.to.global.u64 	%rd6, %rd1;
	mul.wide.u32 	%rd7, %r1, 4;
	add.s64 	%rd8, %rd6, %rd7;
	ld.global.u32 	%r8, [%rd8];
	mov.u32 	%r9, %ntid.x;
	mov.u32 	%r10, %ctaid.x;
	mov.u32 	%r11, %tid.x;
	mad.lo.s32 	%r12, %r10, %r9, %r11;
	add.s32 	%r13, %r12, %r8;
	setp.lt.s32 	%p2, %r13, 1;
	add.s32 	%r14, %r3, -1;
	setp.ge.s32 	%p3, %r13, %r14;
	or.pred  	%p4, %p2, %p3;
	@%p4 bra 	$L__BB9_3;
	cvta.to.global.u64 	%rd9, %rd2;
	add.s32 	%r15, %r3, 2;
	mad.lo.s32 	%r16, %r15, %r1, %r15;
	add.s32 	%r17, %r13, %r16;
	cvt.s64.s32 	%rd10, %r17;
	not.b32 	%r18, %r3;
	cvt.s64.s32 	%rd11, %r18;
	add.s64 	%rd12, %rd11, %rd10;
	add.s64 	%rd13, %rd9, %rd12;
	ld.global.u8 	%r19, [%rd13+-2];
	add.s64 	%rd14, %rd9, %rd10;
	ld.global.u8 	%rs1, [%rd14+-1];
	mul.wide.u16 	%r20, %rs1, 2;
	cvt.s64.s32 	%rd15, %r3;
	add.s64 	%rd16, %rd10, %rd15;
	add.s64 	%rd17, %rd16, %rd9;
	ld.global.u8 	%r21, [%rd17+1];
	add.s32 	%r22, %r21, %r19;
	add.s32 	%r23, %r20, %r22;
	ld.global.u8 	%r24, [%rd13];
	sub.s32 	%r25, %r24, %r23;
	ld.global.u8 	%rs2, [%rd14+1];
	mul.wide.u16 	%r26, %rs2, 2;
	add.s32 	%r27, %r25, %r26;
	ld.global.u8 	%r28, [%rd17+3];
	add.s32 	%r29, %r27, %r28;
	cvt.rn.f32.s32 	%f1, %r29;
	abs.f32 	%f2, %f1;
	ld.global.u8 	%rs3, [%rd13+-1];
	mul.wide.u16 	%r30, %rs3, 2;
	add.s32 	%r31, %r24, %r19;
	add.s32 	%r32, %r30, %r31;
	sub.s32 	%r33, %r21, %r32;
	add.s64 	%rd18, %rd14, %rd15;
	ld.global.u8 	%rs4, [%rd18+2];
	mul.wide.u16 	%r34, %rs4, 2;
	add.s32 	%r35, %r33, %r34;
	add.s32 	%r36, %r35, %r28;
	cvt.rn.f32.s32 	%f3, %r36;
	abs.f32 	%f4, %f3;
	add.f32 	%f5, %f2, %f4;
	mad.lo.s32 	%r37, %r3, %r1, %r13;
	cvta.to.global.u64 	%rd19, %rd3;
	mul.wide.s32 	%rd20, %r37, 4;
	add.s64 	%rd21, %rd19, %rd20;
	st.global.f32 	[%rd21], %f2;
	cvta.to.global.u64 	%rd22, %rd4;
	add.s64 	%rd23, %rd22, %rd20;
	st.global.f32 	[%rd23], %f4;
	cvta.to.global.u64 	%rd24, %rd5;
	add.s64 	%rd25, %rd24, %rd20;
	st.global.f32 	[%rd25], %f5;
$L__BB9_3:
	ret;

}


// ===== COMPILED SASS (sm_100) =====

	.target	sm_100

	.elftype	@"ET_EXEC"


//--------------------- .note.nv.tkinfo           --------------------------
	.section	.note.nv.tkinfo,"",@"SHT_NOTE"
	.sectionflags	@"SHF_NOTE_NV_TKINFO"
	.tkinfo
        /*0018*/ 	.word	0x00000002
        /*0030*/ 	.string	""
        /*0030*/ 	.string	"ptxas"
        /*0030*/ 	.string	"Cuda compilation tools, release 13.0, V13.0.88"
        /*0030*/ 	.string	"Build cuda_13.0.r13.0/compiler.36424714_0"
        /*0030*/ 	.string	"-arch sm_100 -m 64 "



//--------------------- .note.nv.cuinfo           --------------------------
	.section	.note.nv.cuinfo,"",@"SHT_NOTE"
	.sectionflags	@"SHF_NOTE_NV_CUINFO"
        /*0018*/ 	.short	0x0002
        /*001a*/ 	.short	0x0064
        /*001c*/ 	.short	0x0082
	.zero		2


//--------------------- .nv.info                  --------------------------
	.section	.nv.info,"",@"SHT_CUDA_INFO"
	.align	4


	//----- nvinfo : EIATTR_REGCOUNT
	.align		4
        /*0000*/ 	.byte	0x04, 0x2f
        /*0002*/ 	.short	(.L_1 - .L_0)
	.align		4
.L_0:
        /*0004*/ 	.word	index@(Rgb2GrayWithPadding)
        /*0008*/ 	.word	0x0000000c


	//----- nvinfo : EIATTR_FRAME_SIZE
	.align		4
.L_1:
        /*000c*/ 	.byte	0x04, 0x11
        /*000e*/ 	.short	(.L_3 - .L_2)
	.align		4
.L_2:
        /*0010*/ 	.word	index@(Rgb2GrayWithPadding)
        /*0014*/ 	.word	0x00000000


	//----- nvinfo : EIATTR_REGCOUNT
	.align		4
.L_3:
        /*0018*/ 	.byte	0x04, 0x2f
        /*001a*/ 	.short	(.L_5 - .L_4)
	.align		4
.L_4:
        /*001c*/ 	.word	index@(SobelHorizontal)
        /*0020*/ 	.word	0x00000014


	//----- nvinfo : EIATTR_FRAME_SIZE
	.align		4
.L_5:
        /*0024*/ 	.byte	0x04, 0x11
        /*0026*/ 	.short	(.L_7 - .L_6)
	.align		4
.L_6:
        /*0028*/ 	.word	index@(SobelHorizontal)
        /*002c*/ 	.word	0x00000000


	//----- nvinfo : EIATTR_REGCOUNT
	.align		4
.L_7:
        /*0030*/ 	.byte	0x04, 0x2f
        /*0032*/ 	.short	(.L_9 - .L_8)
	.align		4
.L_8:
        /*0034*/ 	.word	index@(SobelVertical)
        /*0038*/ 	.word	0x00000012


	//----- nvinfo : EIATTR_FRAME_SIZE
	.align		4
.L_9:
        /*003c*/ 	.byte	0x04, 0x11
        /*003e*/ 	.short	(.L_11 - .L_10)
	.align		4
.L_10:
        /*0040*/ 	.word	index@(SobelVertical)
        /*0044*/ 	.word	0x00000000


	//----- nvinfo : EIATTR_REGCOUNT
	.align		4
.L_11:
        /*0048*/ 	.byte	0x04, 0x2f
        /*004a*/ 	.short	(.L_13 - .L_12)
	.align		4
.L_12:
        /*004c*/ 	.word	index@(EnergyMapBackward)
        /*0050*/ 	.word	0x0000000c


	//----- nvinfo : EIATTR_FRAME_SIZE
	.align		4
.L_13:
        /*0054*/ 	.byte	0x04, 0x11
        /*0056*/ 	.short	(.L_15 - .L_14)
	.align		4
.L_14:
        /*0058*/ 	.word	index@(EnergyMapBackward)
        /*005c*/ 	.word	0x00000000


	//----- nvinfo : EIATTR_REGCOUNT
	.align		4
.L_15:
        /*0060*/ 	.byte	0x04, 0x2f
        /*0062*/ 	.short	(.L_17 - .L_16)
	.align		4
.L_16:
        /*0064*/ 	.word	index@(findMinInThreadBlock)
        /*0068*/ 	.word	0x0000000c


	//----- nvinfo : EIATTR_FRAME_SIZE
	.align		4
.L_17:
        /*006c*/ 	.byte	0x04, 0x11
        /*006e*/ 	.short	(.L_19 - .L_18)
	.align		4
.L_18:
        /*0070*/ 	.word	index@(findMinInThreadBlock)
        /*0074*/ 	.word	0x00000000


	//----- nvinfo : EIATTR_REGCOUNT
	.align		4
.L_19:
        /*0078*/ 	.byte	0x04, 0x2f
        /*007a*/ 	.short	(.L_21 - .L_20)
	.align		4
.L_20:
        /*007c*/ 	.word	index@(cumulativeMapBackward)
        /*0080*/ 	.word	0x0000001e


	//----- nvinfo : EIATTR_FRAME_SIZE
	.align		4
.L_21:
        /*0084*/ 	.byte	0x04, 0x11
        /*0086*/ 	.short	(.L_23 - .L_22)
	.align		4
.L_22:
        /*0088*/ 	.word	index@(cumulativeMapBackward)
        /*008c*/ 	.word	0x00000000


	//----- nvinfo : EIATTR_REGCOUNT
	.align		4
.L_23:
        /*0090*/ 	.byte	0x04, 0x2f
        /*0092*/ 	.short	(.L_25 - .L_24)
	.align		4
.L_24:
        /*0094*/ 	.word	index@(removeVerticalSeam)
        /*0098*/ 	.word	0x0000000d


	//----- nvinfo : EIATTR_FRAME_SIZE
	.align		4
.L_25:
        /*009c*/ 	.byte	0x04, 0x11
        /*009e*/ 	.short	(.L_27 - .L_26)
	.align		4
.L_26:
        /*00a0*/ 	.word	index@(removeVerticalSeam)
        /*00a4*/ 	.word	0x00000000


	//----- nvinfo : EIATTR_REGCOUNT
	.align		4
.L_27:
        /*00a8*/ 	.byte	0x04, 0x2f
        /*00aa*/ 	.short	(.L_29 - .L_28)
	.align		4
.L_28:
        /*00ac*/ 	.word	index@(removeVerticalSeamAndInsertPadding)
        /*00b0*/ 	.word	0x0000000a


	//----- nvinfo : EIATTR_FRAME_SIZE
	.align		4
.L_29:
        /*00b4*/ 	.byte	0x04, 0x11
        /*00b6*/ 	.short	(.L_31 - .L_30)
	.align		4
.L_30:
        /*00b8*/ 	.word	index@(removeVerticalSeamAndInsertPadding)
        /*00bc*/ 	.word	0x00000000


	//----- nvinfo : EIATTR_REGCOUNT
	.align		4
.L_31:
        /*00c0*/ 	.byte	0x04, 0x2f
        /*00c2*/ 	.short	(.L_33 - .L_32)
	.align		4
.L_32:
        /*00c4*/ 	.word	index@(removeSeamRGB)
        /*00c8*/ 	.word	0x00000010


	//----- nvinfo : EIATTR_FRAME_SIZE
	.align		4
.L_33:
        /*00cc*/ 	.byte	0x04, 0x11
        /*00ce*/ 	.short	(.L_35 - .L_34)
	.align		4
.L_34:
        /*00d0*/ 	.word	index@(removeSeamRGB)
        /*00d4*/ 	.word	0x00000000


	//----- nvinfo : EIATTR_REGCOUNT
	.align		4
.L_35:
        /*00d8*/ 	.byte	0x04, 0x2f
        /*00da*/ 	.short	(.L_37 - .L_36)
	.align		4
.L_36:
        /*00dc*/ 	.word	index@(updateEnergyMap)
        /*00e0*/ 	.word	0x0000001c


	//----- nvinfo : EIATTR_FRAME_SIZE
	.align		4
.L_37:
        /*00e4*/ 	.byte	0x04, 0x11
        /*00e6*/ 	.short	(.L_39 - .L_38)
	.align		4
.L_38:
        /*00e8*/ 	.word	index@(updateEnergyMap)
        /*00ec*/ 	.word	0x00000000


	//----- nvinfo : EIATTR_MIN_STACK_SIZE
	.align		4
.L_39:
        /*00f0*/ 	.byte	0x04, 0x12
        /*00f2*/ 	.short	(.L_41 - .L_40)
	.align		4
.L_40:
        /*00f4*/ 	.word	index@(updateEnergyMap)
        /*00f8*/ 	.word	0x00000000


	//----- nvinfo : EIATTR_MIN_STACK_SIZE
	.align		4
.L_41:
        /*00fc*/ 	.byte	0x04, 0x12
        /*00fe*/ 	.short	(.L_43 - .L_42)
	.align		4
.L_42:
        /*0100*/ 	.word	index@(removeSeamRGB)
        /*0104*/ 	.word	0x00000000


	//----- nvinfo : EIATTR_MIN_STACK_SIZE
	.align		4
.L_43:
        /*0108*/ 	.byte	0x04, 0x12
        /*010a*/ 	.short	(.L_45 - .L_44)
	.align		4
.L_44:
        /*010c*/ 	.word	index@(removeVerticalSeamAndInsertPadding)
        /*0110*/ 	.word	0x00000000


	//----- nvinfo : EIATTR_MIN_STACK_SIZE
	.align		4
.L_45:
        /*0114*/ 	.byte	0x04, 0x12
        /*0116*/ 	.short	(.L_47 - .L_46)
	.align		4
.L_46:
        /*0118*/ 	.word	index@(removeVerticalSeam)
        /*011c*/ 	.word	0x00000000


	//----- nvinfo : EIATTR_MIN_STACK_SIZE
	.align		4
.L_47:
        /*0120*/ 	.byte	0x04, 0x12
        /*0122*/ 	.short	(.L_49 - .L_48)
	.align		4
.L_48:
        /*0124*/ 	.word	index@(cumulativeMapBackward)
        /*0128*/ 	.word	0x00000000


	//----- nvinfo : EIATTR_MIN_STACK_SIZE
	.align		4
.L_49:
        /*012c*/ 	.byte	0x04, 0x12
        /*012e*/ 	.short	(.L_51 - .L_50)
	.align		4
.L_50:
        /*0130*/ 	.word	index@(findMinInThreadBlock)
        /*0134*/ 	.word	0x00000000


	//----- nvinfo : EIATTR_MIN_STACK_SIZE
	.align		4
.L_51:
        /*0138*/ 	.byte	0x04, 0x12
        /*013a*/ 	.short	(.L_53 - .L_52)
	.align		4
.L_52:
        /*013c*/ 	.word	index@(EnergyMapBackward)
        /*0140*/ 	.word	0x00000000


	//----- nvinfo : EIATTR_MIN_STACK_SIZE
	.align		4
.L_53:
        /*0144*/ 	.byte	0x04, 0x12
        /*0146*/ 	.short	(.L_55 - .L_54)
	.align		4
.L_54:
        /*0148*/ 	.word	index@(SobelVertical)
        /*014c*/ 	.word	0x00000000


	//----- nvinfo : EIATTR_MIN_STACK_SIZE
	.align		4
.L_55:
        /*0150*/ 	.byte	0x04, 0x12
        /*0152*/ 	.short	(.L_57 - .L_56)
	.align		4
.L_56:
        /*0154*/ 	.word	index@(SobelHorizontal)
        /*0158*/ 	.word	0x00000000


	//----- nvinfo : EIATTR_MIN_STACK_SIZE
	.align		4
.L_57:
        /*015c*/ 	.byte	0x04, 0x12
        /*015e*/ 	.short	(.L_59 - .L_58)
	.align		4
.L_58:
        /*0160*/ 	.word	index@(Rgb2GrayWithPadding)
        /*0164*/ 	.word	0x00000000
.L_59:


//--------------------- .nv.compat                --------------------------
	.section	.nv.compat,"",@"SHT_CUDA_COMPAT_INFO"
	.align	4
        /*0000*/ 	.byte	0x02, 0x09, 0x00, 0x00, 0x02, 0x02, 0x01, 0x00, 0x02, 0x05, 0x05, 0x00, 0x03, 0x07, 0x01, 0x01
        /*0010*/ 	.byte	0x02, 0x03, 0x00, 0x00, 0x02, 0x06, 0x01, 0x00, 0x04, 0x0b, 0x08, 0x00, 0x09, 0x00, 0x00, 0x00
        /*0020*/ 	.byte	0x00, 0x00, 0x00, 0x00


//--------------------- .nv.info.updateEnergyMap  --------------------------
	.section	.nv.info.updateEnergyMap,"",@"SHT_CUDA_INFO"
	.sectionflags	@""
	.align	4


	//----- nvinfo : EIATTR_CUDA_API_VERSION
	.align		4
        /*0000*/ 	.byte	0x04, 0x37
        /*0002*/ 	.short	(.L_61 - .L_60)
.L_60:
        /*0004*/ 	.word	0x00000082


	//----- nvinfo : EIATTR_KPARAM_INFO
	.align		4
.L_61:
        /*0008*/ 	.byte	0x04, 0x17
        /*000a*/ 	.short	(.L_63 - .L_62)
.L_62:
        /*000c*/ 	.word	0x00000000
        /*0010*/ 	.short	0x0006
        /*0012*/ 	.short	0x002c
        /*0014*/ 	.byte	0x00, 0xf0, 0x11, 0x00


	//----- nvinfo : EIATTR_KPARAM_INFO
	.align		4
.L_63:
        /*0018*/ 	.byte	0x04, 0x17
        /*001a*/ 	.short	(.L_65 - .L_64)
.L_64:
        /*001c*/ 	.word	0x00000000
        /*0020*/ 	.short	0x0005
        /*0022*/ 	.short	0x0028
        /*0024*/ 	.byte	0x00, 0xf0, 0x11, 0x00


	//----- nvinfo : EIATTR_KPARAM_INFO
	.align		4
.L_65:
        /*0028*/ 	.byte	0x04, 0x17
        /*002a*/ 	.short	(.L_67 - .L_66)
.L_66:
        /*002c*/ 	.word	0x00000000
        /*0030*/ 	.short	0x0004
        /*0032*/ 	.short	0x0020
        /*0034*/ 	.byte	0x00, 0xf5, 0x21, 0x00


	//----- nvinfo : EIATTR_KPARAM_INFO
	.align		4
.L_67:
        /*0038*/ 	.byte	0x04, 0x17
        /*003a*/ 	.short	(.L_69 - .L_68)
.L_68:
        /*003c*/ 	.word	0x00000000
        /*0040*/ 	.short	0x0003
        /*0042*/ 	.short	0x0018
        /*0044*/ 	.byte	0x00, 0xf5, 0x21, 0x00


	//----- nvinfo : EIATTR_KPARAM_INFO
	.align		4
.L_69:
        /*0048*/ 	.byte	0x04, 0x17
        /*004a*/ 	.short	(.L_71 - .L_70)
.L_70:
        /*004c*/ 	.word	0x00000000
        /*0050*/ 	.short	0x0002
        /*0052*/ 	.short	0x0010
        /*0054*/ 	.byte	0x00, 0xf5, 0x21, 0x00


	//----- nvinfo : EIATTR_KPARAM_INFO
	.align		4
.L_71:
        /*0058*/ 	.byte	0x04, 0x17
        /*005a*/ 	.short	(.L_73 - .L_72)
.L_72:
        /*005c*/ 	.word	0x00000000
        /*0060*/ 	.short	0x0001
        /*0062*/ 	.short	0x0008
        /*0064*/ 	.byte	0x00, 0xf5, 0x21, 0x00


	//----- nvinfo : EIATTR_KPARAM_INFO
	.align		4
.L_73:
        /*0068*/ 	.byte	0x04, 0x17
        /*006a*/ 	.short	(.L_75 - .L_74)
.L_74:
        /*006c*/ 	.word	0x00000000
        /*0070*/ 	.short	0x0000
        /*0072*/ 	.short	0x0000
        /*0074*/ 	.byte	0x00, 0xf5, 0x21, 0x00


	//----- nvinfo : EIATTR_SPARSE_MMA_MASK
	.align		4
.L_75:
        /*0078*/ 	.byte	0x03, 0x50
        /*007a*/ 	.short	0x0000


	//----- nvinfo : EIATTR_MAXREG_COUNT
	.align		4
        /*007c*/ 	.byte	0x03, 0x1b
        /*007e*/ 	.short	0x00ff


	//----- nvinfo : EIATTR_MERCURY_ISA_VERSION
	.align		4
        /*0080*/ 	.byte	0x03, 0x5f
        /*0082*/ 	.short	0x0101


	//----- nvinfo : EIATTR_VRC_CTA_INIT_COUNT
	.align		4
        /*0084*/ 	.byte	0x02, 0x4a
	.zero		1
	.zero		1


	//----- nvinfo : EIATTR_EXIT_INSTR_OFFSETS
	.align		4
        /*0088*/ 	.byte	0x04, 0x1c
        /*008a*/ 	.short	(.L_77 - .L_76)


	//   ....[0]....
.L_76:
        /*008c*/ 	.word	0x00000070


	//   ....[1]....
        /*0090*/ 	.word	0x00000150


	//   ....[2]....
        /*0094*/ 	.word	0x00000470


	//----- nvinfo : EIATTR_CBANK_PARAM_SIZE
	.align		4
.L_77:
        /*0098*/ 	.byte	0x03, 0x19
        /*009a*/ 	.short	0x0030


	//----- nvinfo : EIATTR_PARAM_CBANK
	.align		4
        /*009c*/ 	.byte	0x04, 0x0a
        /*009e*/ 	.short	(.L_79 - .L_78)
	.align		4
.L_78:
        /*00a0*/ 	.word	index@(.nv.constant0.updateEnergyMap)
        /*00a4*/ 	.short	0x0380
        /*00a6*/ 	.short	0x0030


	//----- nvinfo : EIATTR_SW_WAR
	.align		4
.L_79:
        /*00a8*/ 	.byte	0x04, 0x36
        /*00aa*/ 	.short	(.L_81 - .L_80)
.L_80:
        /*00ac*/ 	.word	0x00000008
.L_81:


//--------------------- .nv.info.removeSeamRGB    --------------------------
	.section	.nv.info.removeSeamRGB,"",@"SHT_CUDA_INFO"
	.sectionflags	@""
	.align	4


	//----- nvinfo : EIATTR_CUDA_API_VERSION
	.align		4
        /*0000*/ 	.byte	0x04, 0x37
        /*0002*/ 	.short	(.L_83 - .L_82)
.L_82:
        /*0004*/ 	.word	0x00000082


	//----- nvinfo : EIATTR_KPARAM_INFO
	.align		4
.L_83:
        /*0008*/ 	.byte	0x04, 0x17
        /*000a*/ 	.short	(.L_85 - .L_84)
.L_84:
        /*000c*/ 	.word	0x00000000
        /*0010*/ 	.short	0x0008
        /*0012*/ 	.short	0x003c
        /*0014*/ 	.byte	0x00, 0xf0, 0x11, 0x00


	//----- nvinfo : EIATTR_KPARAM_INFO
	.align		4
.L_85:
        /*0018*/ 	.byte	0x04, 0x17
        /*001a*/ 	.short	(.L_87 - .L_86)
.L_86:
        /*001c*/ 	.word	0x00000000
        /*0020*/ 	.short	0x0007
        /*0022*/ 	.short	0x0038
        /*0024*/ 	.byte	0x00, 0xf0, 0x11, 0x00


	//----- nvinfo : EIATTR_KPARAM_INFO
	.align		4
.L_87:
        /*0028*/ 	.byte	0x04, 0x17
        /*002a*/ 	.short	(.L_89 - .L_88)
.L_88:
        /*002c*/ 	.word	0x00000000
        /*0030*/ 	.short	0x0006
        /*0032*/ 	.short	0x0030
        /*0034*/ 	.byte	0x00, 0xf5, 0x21, 0x00


	//----- nvinfo : EIATTR_KPARAM_INFO
	.align		4
.L_89:
        /*0038*/ 	.byte	0x04, 0x17
        /*003a*/ 	.short	(.L_91 - .L_90)
.L_90:
        /*003c*/ 	.word	0x00000000
        /*0040*/ 	.short	0x0005
        /*0042*/ 	.short	0x0028
        /*0044*/ 	.byte	0x00, 0xf5, 0x21, 0x00


	//----- nvinfo : EIATTR_KPARAM_INFO
	.align		4
.L_91:
        /*0048*/ 	.byte	0x04, 0x17
        /*004a*/ 	.short	(.L_93 - .L_92)
.L_92:
        /*004c*/ 	.word	0x00000000
        /*0050*/ 	.short	0x0004
        /*0052*/ 	.short	0x0020
        /*0054*/ 	.byte	0x00, 0xf5, 0x21, 0x00


	//----- nvinfo : EIATTR_KPARAM_INFO
	.align		4
.L_93:
        /*0058*/ 	.byte	0x04, 0x17
        /*005a*/ 	.short	(.L_95 - .L_94)
.L_94:
        /*005c*/ 	.word	0x00000000
        /*0060*/ 	.short	0x0003
        /*0062*/ 	.short	0x0018
        /*0064*/ 	.byte	0x00, 0xf5, 0x21, 0x00


	//----- nvinfo : EIATTR_KPARAM_INFO
	.align		4
.L_95:
        /*0068*/ 	.byte	0x04, 0x17
        /*006a*/ 	.short	(.L_97 - .L_96)
.L_96:
        /*006c*/ 	.word	0x00000000
        /*0070*/ 	.short	0x0002
        /*0072*/ 	.short	0x0010
        /*0074*/ 	.byte	0x00, 0xf5, 0x21, 0x00


	//----- nvinfo : EIATTR_KPARAM_INFO
	.align		4
.L_97:
        /*0078*/ 	.byte	0x04, 0x17
        /*007a*/ 	.short	(.L_99 - .L_98)
.L_98:
        /*007c*/ 	.word	0x00000000
        /*0080*/ 	.short	0x0001
        /*0082*/ 	.short	0x0008
        /*0084*/ 	.byte	0x00, 0xf5, 0x21, 0x00


	//----- nvinfo : EIATTR_KPARAM_INFO
	.align		4
.L_99:
        /*0088*/ 	.byte	0x04, 0x17
        /*008a*/ 	.short	(.L_101 - .L_100)
.L_100:
        /*008c*/ 	.word	0x00000000
        /*0090*/ 	.short	0x0000
        /*0092*/ 	.short	0x0000
        /*0094*/ 	.byte	0x00, 0xf5, 0x21, 0x00


	//----- nvinfo : EIATTR_SPARSE_MMA_MASK
	.align		4
.L_101:
        /*0098*/ 	.byte	0x03, 0x50
        /*009a*/ 	.short	0x0000


	//----- nvinfo : EIATTR_MAXREG_COUNT
	.align		4
        /*009c*/ 	.byte	0x03, 0x1b
        /*009e*/ 	.short	0x00ff


	//----- nvinfo : EIATTR_MERCURY_ISA_VERSION
	.align		4
        /*00a0*/ 	.byte	0x03, 0x5f
        /*00a2*/ 	.short	0x0101


	//----- nvinfo : EIATTR_VRC_CTA_INIT_COUNT
	.align		4
        /*00a4*/ 	.byte	0x02, 0x4a
	.zero		1
	.zero		1


	//----- nvinfo : EIATTR_EXIT_INSTR_OFFSETS
	.align		4
        /*00a8*/ 	.byte	0x04, 0x1c
        /*00aa*/ 	.short	(.L_103 - .L_102)


	//   ....[0]....
.L_102:
        /*00ac*/ 	.word	0x000000d0


	//   ....[1]....
        /*00b0*/ 	.word	0x00000130


	//   ....[2]....
        /*00b4*/ 	.word	0x000002b0


	//----- nvinfo : EIATTR_CBANK_PARAM_SIZE
	.align		4
.L_103:
        /*00b8*/ 	.byte	0x03, 0x19
        /*00ba*/ 	.short	0x0040


	//----- nvinfo : EIATTR_PARAM_CBANK
	.align		4
        /*00bc*/ 	.byte	0x04, 0x0a
        /*00be*/ 	.short	(.L_105 - .L_104)
	.align		4
.L_104:
        /*00c0*/ 	.word	index@(.nv.constant0.removeSeamRGB)
        /*00c4*/ 	.short	0x0380
        /*00c6*/ 	.short	0x0040


	//----- nvinfo : EIATTR_SW_WAR
	.align		4
.L_105:
        /*00c8*/ 	.byte	0x04, 0x36
        /*00ca*/ 	.short	(.L_107 - .L_106)
.L_106:
        /*00cc*/ 	.word	0x00000008
.L_107:


//--------------------- .nv.info.removeVerticalSeamAndInsertPadding --------------------------
	.section	.nv.info.removeVerticalSeamAndInsertPadding,"",@"SHT_CUDA_INFO"
	.sectionflags	@""
	.align	4


	//----- nvinfo : EIATTR_CUDA_API_VERSION
	.align		4
        /*0000*/ 	.byte	0x04, 0x37
        /*0002*/ 	.short	(.L_109 - .L_108)
.L_108:
        /*0004*/ 	.word	0x00000082


	//----- nvinfo : EIATTR_KPARAM_INFO
	.align		4
.L_109:
        /*0008*/ 	.byte	0x04, 0x17
        /*000a*/ 	.short	(.L_111 - .L_110)
.L_110:
        /*000c*/ 	.word	0x00000000
        /*0010*/ 	.short	0x0004
        /*0012*/ 	.short	0x001c
        /*0014*/ 	.byte	0x00, 0xf0, 0x11, 0x00


	//----- nvinfo : EIATTR_KPARAM_INFO
	.align		4
.L_111:
        /*0018*/ 	.byte	0x04, 0x17
        /*001a*/ 	.short	(.L_113 - .L_112)
.L_112:
        /*001c*/ 	.word	0x00000000
        /*0020*/ 	.short	0x0003
        /*0022*/ 	.short	0x0018
        /*0024*/ 	.byte	0x00, 0xf0, 0x11, 0x00


	//----- nvinfo : EIATTR_KPARAM_INFO
	.align		4
.L_113:
        /*0028*/ 	.byte	0x04, 0x17
        /*002a*/ 	.short	(.L_115 - .L_114)
.L_114:
        /*002c*/ 	.word	0x00000000
        /*0030*/ 	.short	0x0002
        /*0032*/ 	.short	0x0010
        /*0034*/ 	.byte	0x00, 0xf5, 0x21, 0x00


	//----- nvinfo : EIATTR_KPARAM_INFO
	.align		4
.L_115:
        /*0038*/ 	.byte	0x04, 0x17
        /*003a*/ 	.short	(.L_117 - .L_116)
.L_116:
        /*003c*/ 	.word	0x00000000
        /*0040*/ 	.short	0x0001
        /*0042*/ 	.short	0x0008
        /*0044*/ 	.byte	0x00, 0xf5, 0x21, 0x00


	//----- nvinfo : EIATTR_KPARAM_INFO
	.align		4
.L_117:
        /*0048*/ 	.byte	0x04, 0x17
        /*004a*/ 	.short	(.L_119 - .L_118)
.L_118:
        /*004c*/ 	.word	0x00000000
        /*0050*/ 	.short	0x0000
        /*0052*/ 	.short	0x0000
        /*0054*/ 	.byte	0x00, 0xf5, 0x21, 0x00


	//----- nvinfo : EIATTR_SPARSE_MMA_MASK
	.align		4
.L_119:
        /*0058*/ 	.byte	0x03, 0x50
        /*005a*/ 	.short	0x0000


	//----- nvinfo : EIATTR_MAXREG_COUNT
	.align		4
        /*005c*/ 	.byte	0x03, 0x1b
        /*005e*/ 	.short	0x00ff


	//----- nvinfo : EIATTR_MERCURY_ISA_VERSION
	.align		4
        /*0060*/ 	.byte	0x03, 0x5f
        /*0062*/ 	.short	0x0101


	//----- nvinfo : EIATTR_VRC_CTA_INIT_COUNT
	.align		4
        /*0064*/ 	.byte	0x02, 0x4a
	.zero		1
	.zero		1


	//----- nvinfo : EIATTR_EXIT_INSTR_OFFSETS
	.align		4
        /*0068*/ 	.byte	0x04, 0x1c
        /*006a*/ 	.short	(.L_121 - .L_120)


	//   ....[0]....
.L_120:
        /*006c*/ 	.word	0x000000d0


	//   ....[1]....
        /*0070*/ 	.word	0x000001a0


	//   ....[2]....
        /*0074*/ 	.word	0x000002a0


	//   ....[3]....
        /*0078*/ 	.word	0x00000330


	//----- nvinfo : EIATTR_CRS_STACK_SIZE
	.align		4
.L_121:
        /*007c*/ 	.byte	0x04, 0x1e
        /*007e*/ 	.short	(.L_123 - .L_122)
.L_122:
        /*0080*/ 	.word	0x00000000


	//----- nvinfo : EIATTR_CBANK_PARAM_SIZE
	.align		4
.L_123:
        /*0084*/ 	.byte	0x03, 0x19
        /*0086*/ 	.short	0x0020


	//----- nvinfo : EIATTR_PARAM_CBANK
	.align		4
        /*0088*/ 	.byte	0x04, 0x0a
        /*008a*/ 	.short	(.L_125 - .L_124)
	.align		4
.L_124:
        /*008c*/ 	.word	index@(.nv.constant0.removeVerticalSeamAndInsertPadding)
        /*0090*/ 	.short	0x0380
        /*0092*/ 	.short	0x0020


	//----- nvinfo : EIATTR_SW_WAR
	.align		4
.L_125:
        /*0094*/ 	.byte	0x04, 0x36
        /*0096*/ 	.short	(.L_127 - .L_126)
.L_126:
        /*0098*/ 	.word	0x00000008
.L_127:


//--------------------- .nv.info.removeVerticalSeam --------------------------
	.section	.nv.info.removeVerticalSeam,"",@"SHT_CUDA_INFO"
	.sectionflags	@""
	.align	4


	//----- nvinfo : EIATTR_CUDA_API_VERSION
	.align		4
        /*0000*/ 	.byte	0x04, 0x37
        /*0002*/ 	.short	(.L_129 - .L_128)
.L_128:
        /*0004*/ 	.word	0x00000082


	//----- nvinfo : EIATTR_KPARAM_INFO
	.align		4
.L_129:
        /*0008*/ 	.byte	0x04, 0x17
        /*000a*/ 	.short	(.L_131 - .L_130)
.L_130:
        /*000c*/ 	.word	0x00000000
        /*0010*/ 	.short	0x0004
        /*0012*/ 	.short	0x001c
        /*0014*/ 	.byte	0x00, 0xf0, 0x11, 0x00


	//----- nvinfo : EIATTR_KPARAM_INFO
	.align		4
.L_131:
        /*0018*/ 	.byte	0x04, 0x17
        /*001a*/ 	.short	(.L_133 - .L_132)
.L_132:
        /*001c*/ 	.word	0x00000000
        /*0020*/ 	.short	0x0003
        /*0022*/ 	.short	0x0018
        /*0024*/ 	.byte	0x00, 0xf0, 0x11, 0x00


	//----- nvinfo : EIATTR_KPARAM_INFO
	.align		4
.L_133:
        /*0028*/ 	.byte	0x04, 0x17
        /*002a*/ 	.short	(.L_135 - .L_134)
.L_134:
        /*002c*/ 	.word	0x00000000
        /*0030*/ 	.short	0x0002
        /*0032*/ 	.short	0x0010
        /*0034*/ 	.byte	0x00, 0xf5, 0x21, 0x00


	//----- nvinfo : EIATTR_KPARAM_INFO
	.align		4
.L_135:
        /*0038*/ 	.byte	0x04, 0x17
        /*003a*/ 	.short	(.L_137 - .L_136)
.L_136:
        /*003c*/ 	.word	0x00000000
        /*0040*/ 	.short	0x0001
        /*0042*/ 	.short	0x0008
        /*0044*/ 	.byte	0x00, 0xf5, 0x21, 0x00


	//----- nvinfo : EIATTR_KPARAM_INFO
	.align		4
.L_137:
        /*0048*/ 	.byte	0x04, 0x17
        /*004a*/ 	.short	(.L_139 - .L_138)
.L_138:
        /*004c*/ 	.word	0x00000000
        /*0050*/ 	.short	0x0000
        /*0052*/ 	.short	0x0000
        /*0054*/ 	.byte	0x00, 0xf5, 0x21, 0x00


	//----- nvinfo : EIATTR_SPARSE_MMA_MASK
	.align		4
.L_139:
        /*0058*/ 	.byte	0x03, 0x50
        /*005a*/ 	.short	0x0000


	//----- nvinfo : EIATTR_MAXREG_COUNT
	.align		4
        /*005c*/ 	.byte	0x03, 0x1b
        /*005e*/ 	.short	0x00ff


	//----- nvinfo : EIATTR_MERCURY_ISA_VERSION
	.align		4
        /*0060*/ 	.byte	0x03, 0x5f
        /*0062*/ 	.short	0x0101


	//----- nvinfo : EIATTR_VRC_CTA_INIT_COUNT
	.align		4
        /*0064*/ 	.byte	0x02, 0x4a
	.zero		1
	.zero		1


	//----- nvinfo : EIATTR_EXIT_INSTR_OFFSETS
	.align		4
        /*0068*/ 	.byte	0x04, 0x1c
        /*006a*/ 	.short	(.L_141 - .L_140)


	//   ....[0]....
.L_140:
        /*006c*/ 	.word	0x00000090


	//   ....[1]....
        /*0070*/ 	.word	0x00000360


	//----- nvinfo : EIATTR_CBANK_PARAM_SIZE
	.align		4
.L_141:
        /*0074*/ 	.byte	0x03, 0x19
        /*0076*/ 	.short	0x0020


	//----- nvinfo : EIATTR_PARAM_CBANK
	.align		4
        /*0078*/ 	.byte	0x04, 0x0a
        /*007a*/ 	.short	(.L_143 - .L_142)
	.align		4
.L_142:
        /*007c*/ 	.word	index@(.nv.constant0.removeVerticalSeam)
        /*0080*/ 	.short	0x0380
        /*0082*/ 	.short	0x0020


	//----- nvinfo : EIATTR_SW_WAR
	.align		4
.L_143:
        /*0084*/ 	.byte	0x04, 0x36
        /*0086*/ 	.short	(.L_145 - .L_144)
.L_144:
        /*0088*/ 	.word	0x00000008
.L_145:


//--------------------- .nv.info.cumulativeMapBackward --------------------------
	.section	.nv.info.cumulativeMapBackward,"",@"SHT_CUDA_INFO"
	.sectionflags	@""
	.align	4


	//----- nvinfo : EIATTR_CUDA_API_VERSION
	.align		4
        /*0000*/ 	.byte	0x04, 0x37
        /*0002*/ 	.short	(.L_147 - .L_146)
.L_146:
        /*0004*/ 	.word	0x00000082


	//----- nvinfo : EIATTR_KPARAM_INFO
	.align		4
.L_147:
        /*0008*/ 	.byte	0x04, 0x17
        /*000a*/ 	.short	(.L_149 - .L_148)
.L_148:
        /*000c*/ 	.word	0x00000000
        /*0010*/ 	.short	0x0003
        /*0012*/ 	.short	0x0014
        /*0014*/ 	.byte	0x00, 0xf0, 0x11, 0x00


	//----- nvinfo : EIATTR_KPARAM_INFO
	.align		4
.L_149:
        /*0018*/ 	.byte	0x04, 0x17
        /*001a*/ 	.short	(.L_151 - .L_150)
.L_150:
        /*001c*/ 	.word	0x00000000
        /*0020*/ 	.short	0x0002
        /*0022*/ 	.short	0x0010
        /*0024*/ 	.byte	0x00, 0xf0, 0x11, 0x00


	//----- nvinfo : EIATTR_KPARAM_INFO
	.align		4
.L_151:
        /*0028*/ 	.byte	0x04, 0x17
        /*002a*/ 	.short	(.L_153 - .L_152)
.L_152:
        /*002c*/ 	.word	0x00000000
        /*0030*/ 	.short	0x0001
        /*0032*/ 	.short	0x0008
        /*0034*/ 	.byte	0x00, 0xf5, 0x21, 0x00


	//----- nvinfo : EIATTR_KPARAM_INFO
	.align		4
.L_153:
        /*0038*/ 	.byte	0x04, 0x17
        /*003a*/ 	.short	(.L_155 - .L_154)
.L_154:
        /*003c*/ 	.word	0x00000000
        /*0040*/ 	.short	0x0000
        /*0042*/ 	.short	0x0000
        /*0044*/ 	.byte	0x00, 0xf5, 0x21, 0x00


	//----- nvinfo : EIATTR_SPARSE_MMA_MASK
	.align		4
.L_155:
        /*0048*/ 	.byte	0x03, 0x50
        /*004a*/ 	.short	0x0000


	//----- nvinfo : EIATTR_MAXREG_COUNT
	.align		4
        /*004c*/ 	.byte	0x03, 0x1b
        /*004e*/ 	.short	0x00ff


	//----- nvinfo : EIATTR_NUM_BARRIERS
	.align		4
        /*0050*/ 	.byte	0x02, 0x4c
        /*0052*/ 	.byte	0x01
	.zero		1


	//----- nvinfo : EIATTR_MERCURY_ISA_VERSION
	.align		4
        /*0054*/ 	.byte	0x03, 0x5f
        /*0056*/ 	.short	0x0101


	//----- nvinfo : EIATTR_VRC_CTA_INIT_COUNT
	.align		4
        /*0058*/ 	.byte	0x02, 0x4a
	.zero		1
	.zero		1


	//----- nvinfo : EIATTR_EXIT_INSTR_OFFSETS
	.align		4
        /*005c*/ 	.byte	0x04, 0x1c
        /*005e*/ 	.short	(.L_157 - .L_156)


	//   ....[0]....
.L_156:
        /*0060*/ 	.word	0x00000090


	//   ....[1]....
        /*0064*/ 	.word	0x00001fc0


	//----- nvinfo : EIATTR_CRS_STACK_SIZE
	.align		4
.L_157:
        /*0068*/ 	.byte	0x04, 0x1e
        /*006a*/ 	.short	(.L_159 - .L_158)
.L_158:
        /*006c*/ 	.word	0x00000000


	//----- nvinfo : EIATTR_CBANK_PARAM_SIZE
	.align		4
.L_159:
        /*0070*/ 	.byte	0x03, 0x19
        /*0072*/ 	.short	0x0018


	//----- nvinfo : EIATTR_PARAM_CBANK
	.align		4
        /*0074*/ 	.byte	0x04, 0x0a
        /*0076*/ 	.short	(.L_161 - .L_160)
	.align		4
.L_160:
        /*0078*/ 	.word	index@(.nv.constant0.cumulativeMapBackward)
        /*007c*/ 	.short	0x0380
        /*007e*/ 	.short	0x0018


	//----- nvinfo : EIATTR_SW_WAR
	.align		4
.L_161:
        /*0080*/ 	.byte	0x04, 0x36
        /*0082*/ 	.short	(.L_163 - .L_162)
.L_162:
        /*0084*/ 	.word	0x00000008
.L_163:


//--------------------- .nv.info.findMinInThreadBlock --------------------------
	.section	.nv.info.findMinInThreadBlock,"",@"SHT_CUDA_INFO"
	.sectionflags	@""
	.align	4


	//----- nvinfo : EIATTR_CUDA_API_VERSION
	.align		4
        /*0000*/ 	.byte	0x04, 0x37
        /*0002*/ 	.short	(.L_165 - .L_164)
.L_164:
        /*0004*/ 	.word	0x00000082


	//----- nvinfo : EIATTR_KPARAM_INFO
	.align		4
.L_165:
        /*0008*/ 	.byte	0x04, 0x17
        /*000a*/ 	.short	(.L_167 - .L_166)
.L_166:
        /*000c*/ 	.word	0x00000000
        /*0010*/ 	.short	0x0002
        /*0012*/ 	.short	0x0010
        /*0014*/ 	.byte	0x00, 0xf0, 0x11, 0x00


	//----- nvinfo : EIATTR_KPARAM_INFO
	.align		4
.L_167:
        /*0018*/ 	.byte	0x04, 0x17
        /*001a*/ 	.short	(.L_169 - .L_168)
.L_168:
        /*001c*/ 	.word	0x00000000
        /*0020*/ 	.short	0x0001
        /*0022*/ 	.short	0x0008
        /*0024*/ 	.byte	0x00, 0xf5, 0x21, 0x00


	//----- nvinfo : EIATTR_KPARAM_INFO
	.align		4
.L_169:
        /*0028*/ 	.byte	0x04, 0x17
        /*002a*/ 	.short	(.L_171 - .L_170)
.L_170:
        /*002c*/ 	.word	0x00000000
        /*0030*/ 	.short	0x0000
        /*0032*/ 	.short	0x0000
        /*0034*/ 	.byte	0x00, 0xf5, 0x21, 0x00


	//----- nvinfo : EIATTR_SPARSE_MMA_MASK
	.align		4
.L_171:
        /*0038*/ 	.byte	0x03, 0x50
        /*003a*/ 	.short	0x0000


	//----- nvinfo : EIATTR_MAXREG_COUNT
	.align		4
        /*003c*/ 	.byte	0x03, 0x1b
        /*003e*/ 	.short	0x00ff


	//----- nvinfo : EIATTR_NUM_BARRIERS
	.align		4
        /*0040*/ 	.byte	0x02, 0x4c
        /*0042*/ 	.byte	0x01
	.zero		1


	//----- nvinfo : EIATTR_MERCURY_ISA_VERSION
	.align		4
        /*0044*/ 	.byte	0x03, 0x5f
        /*0046*/ 	.short	0x0101


	//----- nvinfo : EIATTR_VRC_CTA_INIT_COUNT
	.align		4
        /*0048*/ 	.byte	0x02, 0x4a
	.zero		1
	.zero		1


	//----- nvinfo : EIATTR_EXIT_INSTR_OFFSETS
	.align		4
        /*004c*/ 	.byte	0x04, 0x1c
        /*004e*/ 	.short	(.L_173 - .L_172)


	//   ....[0]....
.L_172:
        /*0050*/ 	.word	0x000002f0


	//   ....[1]....
        /*0054*/ 	.word	0x00000370


	//----- nvinfo : EIATTR_CRS_STACK_SIZE
	.align		4
.L_173:
        /*0058*/ 	.byte	0x04, 0x1e
        /*005a*/ 	.short	(.L_175 - .L_174)
.L_174:
        /*005c*/ 	.word	0x00000000


	//----- nvinfo : EIATTR_CBANK_PARAM_SIZE
	.align		4
.L_175:
        /*0060*/ 	.byte	0x03, 0x19
        /*0062*/ 	.short	0x0014


	//----- nvinfo : EIATTR_PARAM_CBANK
	.align		4
        /*0064*/ 	.byte	0x04, 0x0a
        /*0066*/ 	.short	(.L_177 - .L_176)
	.align		4
.L_176:
        /*0068*/ 	.word	index@(.nv.constant0.findMinInThreadBlock)
        /*006c*/ 	.short	0x0380
        /*006e*/ 	.short	0x0014


	//----- nvinfo : EIATTR_SW_WAR
	.align		4
.L_177:
        /*0070*/ 	.byte	0x04, 0x36
        /*0072*/ 	.short	(.L_179 - .L_178)
.L_178:
        /*0074*/ 	.word	0x00000008
.L_179:


//--------------------- .nv.info.EnergyMapBackward --------------------------
	.section	.nv.info.EnergyMapBackward,"",@"SHT_CUDA_INFO"
	.sectionflags	@""
	.align	4


	//----- nvinfo : EIATTR_CUDA_API_VERSION
	.align		4
        /*0000*/ 	.byte	0x04, 0x37
        /*0002*/ 	.short	(.L_181 - .L_180)
.L_180:
        /*0004*/ 	.word	0x00000082


	//----- nvinfo : EIATTR_KPARAM_INFO
	.align		4
.L_181:
        /*0008*/ 	.byte	0x04, 0x17
        /*000a*/ 	.short	(.L_183 - .L_182)
.L_182:
        /*000c*/ 	.word	0x00000000
        /*0010*/ 	.short	0x0004
        /*0012*/ 	.short	0x001c
        /*0014*/ 	.byte	0x00, 0xf0, 0x11, 0x00


	//----- nvinfo : EIATTR_KPARAM_INFO
	.align		4
.L_183:
        /*0018*/ 	.byte	0x04, 0x17
        /*001a*/ 	.short	(.L_185 - .L_184)
.L_184:
        /*001c*/ 	.word	0x00000000
        /*0020*/ 	.short	0x0003
        /*0022*/ 	.short	0x0018
        /*0024*/ 	.byte	0x00, 0xf0, 0x11, 0x00


	//----- nvinfo : EIATTR_KPARAM_INFO
	.align		4
.L_185:
        /*0028*/ 	.byte	0x04, 0x17
        /*002a*/ 	.short	(.L_187 - .L_186)
.L_186:
        /*002c*/ 	.word	0x00000000
        /*0030*/ 	.short	0x0002
        /*0032*/ 	.short	0x0010
        /*0034*/ 	.byte	0x00, 0xf5, 0x21, 0x00


	//----- nvinfo : EIATTR_KPARAM_INFO
	.align		4
.L_187:
        /*0038*/ 	.byte	0x04, 0x17
        /*003a*/ 	.short	(.L_189 - .L_188)
.L_188:
        /*003c*/ 	.word	0x00000000
        /*0040*/ 	.short	0x0001
        /*0042*/ 	.short	0x0008
        /*0044*/ 	.byte	0x00, 0xf5, 0x21, 0x00


	//----- nvinfo : EIATTR_KPARAM_INFO
	.align		4
.L_189:
        /*0048*/ 	.byte	0x04, 0x17
        /*004a*/ 	.short	(.L_191 - .L_190)
.L_190:
        /*004c*/ 	.word	0x00000000
        /*0050*/ 	.short	0x0000
        /*0052*/ 	.short	0x0000
        /*0054*/ 	.byte	0x00, 0xf5, 0x21, 0x00


	//----- nvinfo : EIATTR_SPARSE_MMA_MASK
	.align		4
.L_191:
        /*0058*/ 	.byte	0x03, 0x50
        /*005a*/ 	.short	0x0000


	//----- nvinfo : EIATTR_MAXREG_COUNT
	.align		4
        /*005c*/ 	.byte	0x03, 0x1b
        /*005e*/ 	.short	0x00ff


	//----- nvinfo : EIATTR_MERCURY_ISA_VERSION
	.align		4
        /*0060*/ 	.byte	0x03, 0x5f
        /*0062*/ 	.short	0x0101


	//----- nvinfo : EIATTR_VRC_CTA_INIT_COUNT
	.align		4
        /*0064*/ 	.byte	0x02, 0x4a
	.zero		1
	.zero		1


	//----- nvinfo : EIATTR_EXIT_INSTR_OFFSETS
	.align		4
        /*0068*/ 	.byte	0x04, 0x1c
        /*006a*/ 	.short	(.L_193 - .L_192)


	//   ....[0]....
.L_192:
        /*006c*/ 	.word	0x000000c0


	//   ....[1]....
        /*0070*/ 	.word	0x00000190


	//----- nvinfo : EIATTR_CBANK_PARAM_SIZE
	.align		4
.L_193:
        /*0074*/ 	.byte	0x03, 0x19
        /*0076*/ 	.short	0x0020


	//----- nvinfo : EIATTR_PARAM_CBANK
	.align		4
        /*0078*/ 	.byte	0x04, 0x0a
        /*007a*/ 	.short	(.L_195 - .L_194)
	.align		4
.L_194:
        /*007c*/ 	.word	index@(.nv.constant0.EnergyMapBackward)
        /*0080*/ 	.short	0x0380
        /*0082*/ 	.short	0x0020


	//----- nvinfo : EIATTR_SW_WAR
	.align		4
.L_195:
        /*0084*/ 	.byte	0x04, 0x36
        /*0086*/ 	.short	(.L_197 - .L_196)
.L_196:
        /*0088*/ 	.word	0x00000008
.L_197:


//--------------------- .nv.info.SobelVertical    --------------------------
	.section	.nv.info.SobelVertical,"",@"SHT_CUDA_INFO"
	.sectionflags	@""
	.align	4


	//----- nvinfo : EIATTR_CUDA_API_VERSION
	.align		4
        /*0000*/ 	.byte	0x04, 0x37
        /*0002*/ 	.short	(.L_199 - .L_198)
.L_198:
        /*0004*/ 	.word	0x00000082


	//----- nvinfo : EIATTR_KPARAM_INFO
	.align		4
.L_199:
        /*0008*/ 	.byte	0x04, 0x17
        /*000a*/ 	.short	(.L_201 - .L_200)
.L_200:
        /*000c*/ 	.word	0x00000000
        /*0010*/ 	.short	0x0003
        /*0012*/ 	.short	0x0014
        /*0014*/ 	.byte	0x00, 0xf0, 0x11, 0x00


	//----- nvinfo : EIATTR_KPARAM_INFO
	.align		4
.L_201:
        /*0018*/ 	.byte	0x04, 0x17
        /*001a*/ 	.short	(.L_203 - .L_202)
.L_202:
        /*001c*/ 	.word	0x00000000
        /*0020*/ 	.short	0x0002
        /*0022*/ 	.short	0x0010
        /*0024*/ 	.byte	0x00, 0xf0, 0x11, 0x00


	//----- nvinfo : EIATTR_KPARAM_INFO
	.align		4
.L_203:
        /*0028*/ 	.byte	0x04, 0x17
        /*002a*/ 	.short	(.L_205 - .L_204)
.L_204:
        /*002c*/ 	.word	0x00000000
        /*0030*/ 	.short	0x0001
        /*0032*/ 	.short	0x0008
        /*0034*/ 	.byte	0x00, 0xf5, 0x21, 0x00


	//----- nvinfo : EIATTR_KPARAM_INFO
	.align		4
.L_205:
        /*0038*/ 	.byte	0x04, 0x17
        /*003a*/ 	.short	(.L_207 - .L_206)
.L_206:
        /*003c*/ 	.word	0x00000000
        /*0040*/ 	.short	0x0000
        /*0042*/ 	.short	0x0000
        /*0044*/ 	.byte	0x00, 0xf5, 0x21, 0x00


	//----- nvinfo : EIATTR_SPARSE_MMA_MASK
	.align		4
.L_207:
        /*0048*/ 	.byte	0x03, 0x50
        /*004a*/ 	.short	0x0000


	//----- nvinfo : EIATTR_MAXREG_COUNT
	.align		4
        /*004c*/ 	.byte	0x03, 0x1b
        /*004e*/ 	.short	0x00ff


	//----- nvinfo : EIATTR_MERCURY_ISA_VERSION
	.align		4
        /*0050*/ 	.byte	0x03, 0x5f
        /*0052*/ 	.short	0x0101


	//----- nvinfo : EIATTR_VRC_CTA_INIT_COUNT
	.align		4
        /*0054*/ 	.byte	0x02, 0x4a
	.zero		1
	.zero		1


	//----- nvinfo : EIATTR_EXIT_INSTR_OFFSETS
	.align		4
        /*0058*/ 	.byte	0x04, 0x1c
        /*005a*/ 	.short	(.L_209 - .L_208)


	//   ....[0]....
.L_208:
        /*005c*/ 	.word	0x000000c0


	//   ....[1]....
        /*0060*/ 	.word	0x00000270


	//----- nvinfo : EIATTR_CBANK_PARAM_SIZE
	.align		4
.L_209:
        /*0064*/ 	.byte	0x03, 0x19
        /*0066*/ 	.short	0x0018


	//----- nvinfo : EIATTR_PARAM_CBANK
	.align		4
        /*0068*/ 	.byte	0x04, 0x0a
        /*006a*/ 	.short	(.L_211 - .L_210)
	.align		4
.L_210:
        /*006c*/ 	.word	index@(.nv.constant0.SobelVertical)
        /*0070*/ 	.short	0x0380
        /*0072*/ 	.short	0x0018


	//----- nvinfo : EIATTR_SW_WAR
	.align		4
.L_211:
        /*0074*/ 	.byte	0x04, 0x36
        /*0076*/ 	.short	(.L_213 - .L_212)
.L_212:
        /*0078*/ 	.word	0x00000008
.L_213:


//--------------------- .nv.info.SobelHorizontal  --------------------------
	.section	.nv.info.SobelHorizontal,"",@"SHT_CUDA_INFO"
	.sectionflags	@""
	.align	4


	//----- nvinfo : EIATTR_CUDA_API_VERSION
	.align		4
        /*0000*/ 	.byte	0x04, 0x37
        /*0002*/ 	.short	(.L_215 - .L_214)
.L_214:
        /*0004*/ 	.word	0x00000082


	//----- nvinfo : EIATTR_KPARAM_INFO
	.align		4
.L_215:
        /*0008*/ 	.byte	0x04, 0x17
        /*000a*/ 	.short	(.L_217 - .L_216)
.L_216:
        /*000c*/ 	.word	0x00000000
        /*0010*/ 	.short	0x0003
        /*0012*/ 	.short	0x0014
        /*0014*/ 	.byte	0x00, 0xf0, 0x11, 0x00


	//----- nvinfo : EIATTR_KPARAM_INFO
	.align		4
.L_217:
        /*0018*/ 	.byte	0x04, 0x17
        /*001a*/ 	.short	(.L_219 - .L_218)
.L_218:
        /*001c*/ 	.word	0x00000000
        /*0020*/ 	.short	0x0002
        /*0022*/ 	.short	0x0010
        /*0024*/ 	.byte	0x00, 0xf0, 0x11, 0x00


	//----- nvinfo : EIATTR_KPARAM_INFO
	.align		4
.L_219:
        /*0028*/ 	.byte	0x04, 0x17
        /*002a*/ 	.short	(.L_221 - .L_220)
.L_220:
        /*002c*/ 	.word	0x00000000
        /*0030*/ 	.short	0x0001
        /*0032*/ 	.short	0x0008
        /*0034*/ 	.byte	0x00, 0xf5, 0x21, 0x00


	//----- nvinfo : EIATTR_KPARAM_INFO
	.align		4
.L_221:
        /*0038*/ 	.byte	0x04, 0x17
        /*003a*/ 	.short	(.L_223 - .L_222)
.L_222:
        /*003c*/ 	.word	0x00000000
        /*0040*/ 	.short	0x0000
        /*0042*/ 	.short	0x0000
        /*0044*/ 	.byte	0x00, 0xf5, 0x21, 0x00


	//----- nvinfo : EIATTR_SPARSE_MMA_MASK
	.align		4
.L_223:
        /*0048*/ 	.byte	0x03, 0x50
        /*004a*/ 	.short	0x0000


	//----- nvinfo : EIATTR_MAXREG_COUNT
	.align		4
        /*004c*/ 	.byte	0x03, 0x1b
        /*004e*/ 	.short	0x00ff


	//----- nvinfo : EIATTR_MERCURY_ISA_VERSION
	.align		4
        /*0050*/ 	.byte	0x03, 0x5f
        /*0052*/ 	.short	0x0101


	//----- nvinfo : EIATTR_VRC_CTA_INIT_COUNT
	.align		4
        /*0054*/ 	.byte	0x02, 0x4a
	.zero		1
	.zero		1


	//----- nvinfo : EIATTR_EXIT_INSTR_OFFSETS
	.align		4
        /*0058*/ 	.byte	0x04, 0x1c
        /*005a*/ 	.short	(.L_225 - .L_224)


	//   ....[0]....
.L_224:
        /*005c*/ 	.word	0x000000c0


	//   ....[1]....
        /*0060*/ 	.word	0x00000320


	//----- nvinfo : EIATTR_CBANK_PARAM_SIZE
	.align		4
.L_225:
        /*0064*/ 	.byte	0x03, 0x19
        /*0066*/ 	.short	0x0018


	//----- nvinfo : EIATTR_PARAM_CBANK
	.align		4
        /*0068*/ 	.byte	0x04, 0x0a
        /*006a*/ 	.short	(.L_227 - .L_226)
	.align		4
.L_226:
        /*006c*/ 	.word	index@(.nv.constant0.SobelHorizontal)
        /*0070*/ 	.short	0x0380
        /*0072*/ 	.short	0x0018


	//----- nvinfo : EIATTR_SW_WAR
	.align		4
.L_227:
        /*0074*/ 	.byte	0x04, 0x36
        /*0076*/ 	.short	(.L_229 - .L_228)
.L_228:
        /*0078*/ 	.word	0x00000008
.L_229:


//--------------------- .nv.info.Rgb2GrayWithPadding --------------------------
	.section	.nv.info.Rgb2GrayWithPadding,"",@"SHT_CUDA_INFO"
	.sectionflags	@""
	.align	4


	//----- nvinfo : EIATTR_CUDA_API_VERSION
	.align		4
        /*0000*/ 	.byte	0x04, 0x37
        /*0002*/ 	.short	(.L_231 - .L_230)
.L_230:
        /*0004*/ 	.word	0x00000082


	//----- nvinfo : EIATTR_KPARAM_INFO
	.align		4
.L_231:
        /*0008*/ 	.byte	0x04, 0x17
        /*000a*/ 	.short	(.L_233 - .L_232)
.L_232:
        /*000c*/ 	.word	0x00000000
        /*0010*/ 	.short	0x0003
        /*0012*/ 	.short	0x0014
        /*0014*/ 	.byte	0x00, 0xf0, 0x11, 0x00


	//----- nvinfo : EIATTR_KPARAM_INFO
	.align		4
.L_233:
        /*0018*/ 	.byte	0x04, 0x17
        /*001a*/ 	.short	(.L_235 - .L_234)
.L_234:
        /*001c*/ 	.word	0x00000000
        /*0020*/ 	.short	0x0002
        /*0022*/ 	.short	0x0010
        /*0024*/ 	.byte	0x00, 0xf0, 0x11, 0x00


	//----- nvinfo : EIATTR_KPARAM_INFO
	.align		4
.L_235:
        /*0028*/ 	.byte	0x04, 0x17
        /*002a*/ 	.short	(.L_237 - .L_236)
.L_236:
        /*002c*/ 	.word	0x00000000
        /*0030*/ 	.short	0x0001
        /*0032*/ 	.short	0x0008
        /*0034*/ 	.byte	0x00, 0xf5, 0x21, 0x00


	//----- nvinfo : EIATTR_KPARAM_INFO
	.align		4
.L_237:
        /*0038*/ 	.byte	0x04, 0x17
        /*003a*/ 	.short	(.L_239 - .L_238)
.L_238:
        /*003c*/ 	.word	0x00000000
        /*0040*/ 	.short	0x0000
        /*0042*/ 	.short	0x0000
        /*0044*/ 	.byte	0x00, 0xf5, 0x21, 0x00


	//----- nvinfo : EIATTR_SPARSE_MMA_MASK
	.align		4
.L_239:
        /*0048*/ 	.byte	0x03, 0x50
        /*004a*/ 	.short	0x0000


	//----- nvinfo : EIATTR_MAXREG_COUNT
	.align		4
        /*004c*/ 	.byte	0x03, 0x1b
        /*004e*/ 	.short	0x00ff


	//----- nvinfo : EIATTR_MERCURY_ISA_VERSION
	.align		4
        /*0050*/ 	.byte	0x03, 0x5f
        /*0052*/ 	.short	0x0101


	//----- nvinfo : EIATTR_VRC_CTA_INIT_COUNT
	.align		4
        /*0054*/ 	.byte	0x02, 0x4a
	.zero		1
	.zero		1


	//----- nvinfo : EIATTR_EXIT_INSTR_OFFSETS
	.align		4
        /*0058*/ 	.byte	0x04, 0x1c
        /*005a*/ 	.short	(.L_241 - .L_240)


	//   ....[0]....
.L_240:
        /*005c*/ 	.word	0x000000e0


	//   ....[1]....
        /*0060*/ 	.word	0x000001b0


	//   ....[2]....
        /*0064*/ 	.word	0x00000310


	//----- nvinfo : EIATTR_CBANK_PARAM_SIZE
	.align		4
.L_241:
        /*0068*/ 	.byte	0x03, 0x19
        /*006a*/ 	.short	0x0018


	//----- nvinfo : EIATTR_PARAM_CBANK
	.align		4
        /*006c*/ 	.byte	0x04, 0x0a
        /*006e*/ 	.short	(.L_243 - .L_242)
	.align		4
.L_242:
        /*0070*/ 	.word	index@(.nv.constant0.Rgb2GrayWithPadding)
        /*0074*/ 	.short	0x0380
        /*0076*/ 	.short	0x0018


	//----- nvinfo : EIATTR_SW_WAR
	.align		4
.L_243:
        /*0078*/ 	.byte	0x04, 0x36
        /*007a*/ 	.short	(.L_245 - .L_244)
.L_244:
        /*007c*/ 	.word	0x00000008
.L_245:


//--------------------- .nv.callgraph             --------------------------
	.section	.nv.callgraph,"",@"SHT_CUDA_CALLGRAPH"
	.align	4
	.sectionentsize	8
	.align		4
        /*0000*/ 	.word	0x00000000
	.align		4
        /*0004*/ 	.word	0xffffffff
	.align		4
        /*0008*/ 	.word	0x00000000
	.align		4
        /*000c*/ 	.word	0xfffffffe
	.align		4
        /*0010*/ 	.word	0x00000000
	.align		4
        /*0014*/ 	.word	0xfffffffd
	.align		4
        /*0018*/ 	.word	0x00000000
	.align		4
        /*001c*/ 	.word	0xfffffffc


//--------------------- .text.updateEnergyMap     --------------------------
	.section	.text.updateEnergyMap,"ax",@progbits
	.align	128
        .global         updateEnergyMap
        .type           updateEnergyMap,@function
        .size           updateEnergyMap,(.L_x_42 - updateEnergyMap)
        .other          updateEnergyMap,@"STO_CUDA_ENTRY STV_DEFAULT"
updateEnergyMap:
.text.updateEnergyMap:
[----:B------:R-:W-:Y:S01]  /*0000*/  LDC R1, c[0x0][0x37c] ;  /* 0x0000df00ff017b82 */ /* 0x000fe20000000800 */
[----:B------:R-:W0:Y:S07]  /*0010*/  S2R R0, SR_TID.Y ;  /* 0x0000000000007919 */ /* 0x000e2e0000002200 */
[----:B------:R-:W0:Y:S01]  /*0020*/  S2UR UR4, SR_CTAID.Y ;  /* 0x00000000000479c3 */ /* 0x000e220000002600 */
[----:B------:R-:W1:Y:S07]  /*0030*/  LDCU UR5, c[0x0][0x3ac] ;  /* 0x00007580ff0577ac */ /* 0x000e6e0008000800 */
[----:B------:R-:W0:Y:S02]  /*0040*/  LDC R3, c[0x0][0x364] ;  /* 0x0000d900ff037b82 */ /* 0x000e240000000800 */
[----:B0-----:R-:W-:-:S05]  /*0050*/  IMAD R0, R3, UR4, R0 ;  /* 0x0000000403007c24 */ /* 0x001fca000f8e0200 */
[----:B-1----:R-:W-:-:S13]  /*0060*/  ISETP.GE.AND P0, PT, R0, UR5, PT ;  /* 0x0000000500007c0c */ /* 0x002fda000bf06270 */
[----:B------:R-:W-:Y:S05]  /*0070*/  @P0 EXIT ;  /* 0x000000000000094d */ /* 0x000fea0003800000 */
[----:B------:R-:W0:Y:S01]  /*0080*/  LDC.64 R4, c[0x0][0x380] ;  /* 0x0000e000ff047b82 */ /* 0x000e220000000a00 */
[----:B------:R-:W1:Y:S01]  /*0090*/  LDCU.64 UR4, c[0x0][0x358] ;  /* 0x00006b00ff0477ac */ /* 0x000e620008000a00 */
[----:B------:R-:W2:Y:S01]  /*00a0*/  S2R R7, SR_CTAID.X ;  /* 0x0000000000077919 */ /* 0x000ea20000002500 */
[----:B------:R-:W2:Y:S05]  /*00b0*/  S2R R6, SR_TID.X ;  /* 0x0000000000067919 */ /* 0x000eaa0000002100 */
[----:B------:R-:W3:Y:S01]  /*00c0*/  LDC R3, c[0x0][0x3a8] ;  /* 0x0000ea00ff037b82 */ /* 0x000ee20000000800 */
[----:B0-----:R-:W-:-:S05]  /*00d0*/  IMAD.WIDE.U32 R4, R0, 0x4, R4 ;  /* 0x0000000400047825 */ /* 0x001fca00078e0004 */
[----:B-1----:R-:W4:Y:S01]  /*00e0*/  LDG.E R2, desc[UR4][R4.64] ;  /* 0x0000000404027981 */ /* 0x002f22000c1e1900 */
[----:B------:R-:W2:Y:S01]  /*00f0*/  LDCU UR6, c[0x0][0x360] ;  /* 0x00006c00ff0677ac */ /* 0x000ea20008000800 */
[----:B---3--:R-:W-:Y:S02]  /*0100*/  VIADD R9, R3, 0xffffffff ;  /* 0xffffffff03097836 */ /* 0x008fe40000000000 */
[----:B--2---:R-:W-:-:S04]  /*0110*/  IMAD R7, R7, UR6, R6 ;  /* 0x0000000607077c24 */ /* 0x004fc8000f8e0206 */
[----:B----4-:R-:W-:-:S05]  /*0120*/  IMAD.IADD R2, R2, 0x1, R7 ;  /* 0x0000000102027824 */ /* 0x010fca00078e0207 */
[----:B------:R-:W-:-:S04]  /*0130*/  ISETP.GE.AND P0, PT, R2, R9, PT ;  /* 0x000000090200720c */ /* 0x000fc80003f06270 */
[----:B------:R-:W-:-:S13]  /*0140*/  ISETP.LT.OR P0, PT, R2, 0x1, P0 ;  /* 0x000000010200780c */ /* 0x000fda0000701670 */
[----:B------:R-:W-:Y:S05]  /*0150*/  @P0 EXIT ;  /* 0x000000000000094d */ /* 0x000fea0003800000 */
[----:B------:R-:W0:Y:S01]  /*0160*/  LDCU.64 UR6, c[0x0][0x388] ;  /* 0x00007100ff0677ac */ /* 0x000e220008000a00 */
[----:B------:R-:W-:Y:S02]  /*0170*/  IADD3 R5, PT, PT, R3, 0x2, RZ ;  /* 0x0000000203057810 */ /* 0x000fe40007ffe0ff */
[----:B------:R-:W-:Y:S02]  /*0180*/  LOP3.LUT R15, RZ, R3, RZ, 0x33, !PT ;  /* 0x00000003ff0f7212 */ /* 0x000fe400078e33ff */
[----:B------:R-:W-:Y:S01]  /*0190*/  SHF.R.S32.HI R7, RZ, 0x1f, R3 ;  /* 0x0000001fff077819 */ /* 0x000fe20000011403 */
[----:B------:R-:W-:-:S04]  /*01a0*/  IMAD R5, R0, R5, R5 ;  /* 0x0000000500057224 */ /* 0x000fc800078e0205 */
[----:B------:R-:W-:Y:S01]  /*01b0*/  IMAD.IADD R16, R2, 0x1, R5 ;  /* 0x0000000102107824 */ /* 0x000fe200078e0205 */
[----:B------:R-:W-:-:S04]  /*01c0*/  SHF.R.S32.HI R5, RZ, 0x1f, R15 ;  /* 0x0000001fff057819 */ /* 0x000fc8000001140f */
[--C-:B------:R-:W-:Y:S02]  /*01d0*/  SHF.R.S32.HI R4, RZ, 0x1f, R16.reuse ;  /* 0x0000001fff047819 */ /* 0x100fe40000011410 */
[----:B0-----:R-:W-:Y:S02]  /*01e0*/  IADD3 R14, P0, P1, R15, UR6, R16 ;  /* 0x000000060f0e7c10 */ /* 0x001fe4000f91e010 */
[----:B------:R-:W-:Y:S02]  /*01f0*/  IADD3 R12, P3, P4, R16, UR6, R3 ;  /* 0x00000006100c7c10 */ /* 0x000fe4000fc7e003 */
[----:B------:R-:W-:Y:S02]  /*0200*/  IADD3.X R15, PT, PT, R5, UR7, R4, P0, P1 ;  /* 0x00000007050f7c10 */ /* 0x000fe400087e2404 */
[----:B------:R-:W-:Y:S02]  /*0210*/  IADD3.X R13, PT, PT, R4, UR7, R7, P3, P4 ;  /* 0x00000007040d7c10 */ /* 0x000fe40009fe8407 */
[----:B------:R-:W-:Y:S01]  /*0220*/  IADD3 R16, P2, PT, R16, UR6, RZ ;  /* 0x0000000610107c10 */ /* 0x000fe2000ff5e0ff */
[----:B------:R-:W2:Y:S03]  /*0230*/  LDG.E.U8 R8, desc[UR4][R14.64+-0x2] ;  /* 0xfffffe040e087981 */ /* 0x000ea6000c1e1100 */
[----:B------:R-:W-:Y:S01]  /*0240*/  IADD3.X R17, PT, PT, R4, UR7, RZ, P2, !PT ;  /* 0x0000000704117c10 */ /* 0x000fe200097fe4ff */
[----:B------:R-:W2:Y:S01]  /*0250*/  LDG.E.U8 R10, desc[UR4][R12.64+0x1] ;  /* 0x000001040c0a7981 */ /* 0x000ea2000c1e1100 */
[----:B------:R-:W-:Y:S01]  /*0260*/  IADD3 R18, P0, PT, R16, R3, RZ ;  /* 0x0000000310127210 */ /* 0x000fe20007f1e0ff */
[----:B------:R-:W0:Y:S02]  /*0270*/  LDC.64 R4, c[0x0][0x398] ;  /* 0x0000e600ff047b82 */ /* 0x000e240000000a00 */
[----:B------:R-:W3:Y:S04]  /*0280*/  LDG.E.U8 R11, desc[UR4][R14.64] ;  /* 0x000000040e0b7981 */ /* 0x000ee8000c1e1100 */
[----:B------:R-:W4:Y:S01]  /*0290*/  LDG.E.U8 R9, desc[UR4][R16.64+-0x1] ;  /* 0xffffff0410097981 */ /* 0x000f22000c1e1100 */
[----:B------:R-:W-:-:S02]  /*02a0*/  IMAD.X R19, R7, 0x1, R17, P0 ;  /* 0x0000000107137824 */ /* 0x000fc400000e0611 */
[----:B------:R-:W1:Y:S01]  /*02b0*/  LDC.64 R6, c[0x0][0x390] ;  /* 0x0000e400ff067b82 */ /* 0x000e620000000a00 */
[----:B------:R-:W5:Y:S04]  /*02c0*/  LDG.E.U8 R22, desc[UR4][R14.64+-0x1] ;  /* 0xffffff040e167981 */ /* 0x000f68000c1e1100 */
[----:B------:R-:W5:Y:S04]  /*02d0*/  LDG.E.U8 R21, desc[UR4][R16.64+0x1] ;  /* 0x0000010410157981 */ /* 0x000f68000c1e1100 */
[----:B------:R-:W5:Y:S04]  /*02e0*/  LDG.E.U8 R18, desc[UR4][R18.64+0x2] ;  /* 0x0000020412127981 */ /* 0x000f68000c1e1100 */
[----:B------:R0:W5:Y:S02]  /*02f0*/  LDG.E.U8 R23, desc[UR4][R12.64+0x3] ;  /* 0x000003040c177981 */ /* 0x000164000c1e1100 */
[----:B0-----:R-:W-:-:S04]  /*0300*/  IMAD R13, R0, R3, R2 ;  /* 0x00000003000d7224 */ /* 0x001fc800078e0202 */
[----:B-1----:R-:W-:-:S04]  /*0310*/  IMAD.WIDE R6, R13, 0x4, R6 ;  /* 0x000000040d067825 */ /* 0x002fc800078e0206 */
[----:B------:R-:W-:Y:S01]  /*0320*/  IMAD.WIDE R4, R13, 0x4, R4 ;  /* 0x000000040d047825 */ /* 0x000fe200078e0204 */
[----:B--2---:R-:W-:-:S03]  /*0330*/  IADD3 R20, PT, PT, R8, R10, RZ ;  /* 0x0000000a08147210 */ /* 0x004fc60007ffe0ff */
[----:B---3--:R-:W-:Y:S02]  /*0340*/  IMAD.IADD R25, R8, 0x1, R11 ;  /* 0x0000000108197824 */ /* 0x008fe400078e020b */
[----:B----4-:R-:W-:Y:S02]  /*0350*/  IMAD R20, R9, 0x2, R20 ;  /* 0x0000000209147824 */ /* 0x010fe400078e0214 */
[----:B------:R-:W0:Y:S01]  /*0360*/  LDC.64 R8, c[0x0][0x3a0] ;  /* 0x0000e800ff087b82 */ /* 0x000e220000000a00 */
[----:B-----5:R-:W-:Y:S01]  /*0370*/  LEA R25, R22, R25, 0x1 ;  /* 0x0000001916197211 */ /* 0x020fe200078e08ff */
[----:B------:R-:W-:-:S03]  /*0380*/  IMAD.IADD R20, R11, 0x1, -R20 ;  /* 0x000000010b147824 */ /* 0x000fc600078e0a14 */
[----:B------:R-:W-:Y:S01]  /*0390*/  IADD3 R25, PT, PT, R10, -R25, RZ ;  /* 0x800000190a197210 */ /* 0x000fe20007ffe0ff */
[----:B------:R-:W-:-:S03]  /*03a0*/  IMAD R20, R21, 0x2, R20 ;  /* 0x0000000215147824 */ /* 0x000fc600078e0214 */
[----:B------:R-:W-:Y:S01]  /*03b0*/  LEA R18, R18, R25, 0x1 ;  /* 0x0000001912127211 */ /* 0x000fe200078e08ff */
[----:B------:R-:W-:-:S03]  /*03c0*/  IMAD.IADD R20, R20, 0x1, R23 ;  /* 0x0000000114147824 */ /* 0x000fc600078e0217 */
[----:B------:R-:W-:Y:S02]  /*03d0*/  IADD3 R18, PT, PT, R23, R18, RZ ;  /* 0x0000001217127210 */ /* 0x000fe40007ffe0ff */
[----:B------:R-:W-:Y:S02]  /*03e0*/  I2FP.F32.S32 R20, R20 ;  /* 0x0000001400147245 */ /* 0x000fe40000201400 */
[----:B------:R-:W-:-:S03]  /*03f0*/  I2FP.F32.S32 R3, R18 ;  /* 0x0000001200037245 */ /* 0x000fc60000201400 */
[C---:B------:R-:W-:Y:S02]  /*0400*/  FADD R15, |R20|.reuse, -RZ ;  /* 0x800000ff140f7221 */ /* 0x040fe40000000200 */
[----:B------:R-:W-:Y:S01]  /*0410*/  FADD R11, |R20|, |R3| ;  /* 0x40000003140b7221 */ /* 0x000fe20000000200 */
[----:B------:R-:W-:Y:S01]  /*0420*/  FADD R3, |R3|, -RZ ;  /* 0x800000ff03037221 */ /* 0x000fe20000000200 */
[----:B0-----:R-:W-:Y:S01]  /*0430*/  IMAD.WIDE R8, R13, 0x4, R8 ;  /* 0x000000040d087825 */ /* 0x001fe200078e0208 */
[----:B------:R-:W-:Y:S04]  /*0440*/  STG.E desc[UR4][R6.64], R15 ;  /* 0x0000000f06007986 */ /* 0x000fe8000c101904 */
[----:B------:R-:W-:Y:S04]  /*0450*/  STG.E desc[UR4][R4.64], R3 ;  /* 0x0000000304007986 */ /* 0x000fe8000c101904 */
[----:B------:R-:W-:Y:S01]  /*0460*/  STG.E desc[UR4][R8.64], R11 ;  /* 0x0000000b08007986 */ /* 0x000fe2000c101904 */
[----:B------:R-:W-:Y:S05]  /*0470*/  EXIT ;  /* 0x000000000000794d */ /* 0x000fea0003800000 */
.L_x_0:
[----:B------:R-:W-:-:S00]  /*0480*/  BRA `(.L_x_0) ;  /* 0xfffffffc00fc7947 */ /* 0x000fc0000383ffff */
[----:B------:R-:W-:-:S00]  /*0490*/  NOP ;  /* 0x0000000000007918 */ /* 0x000fc00000000000 */
        /* <DEDUP_REMOVED lines=14> */
.L_x_42:


//--------------------- .text.removeSeamRGB       --------------------------
	.section	.text.removeSeamRGB,"ax",@progbits
	.align	128
        .global         removeSeamRGB
        .type           removeSeamRGB,@function
        .size           removeSeamRGB,(.L_x_43 - removeSeamRGB)
        .other          removeSeamRGB,@"STO_CUDA_ENTRY STV_DEFAULT"
removeSeamRGB:
.text.removeSeamRGB:
[----:B------:R-:W-:Y:S01]  /*0000*/  LDC R1, c[0x0][0x37c] ;  /* 0x0000df00ff017b82 */ /* 0x000fe20000000800 */
[----:B------:R-:W0:Y:S07]  /*0010*/  S2R R0, SR_TID.X ;  /* 0x0000000000007919 */ /* 0x000e2e0000002100 */
[----:B------:R-:W1:Y:S01]  /*0020*/  LDC R2, c[0x0][0x364] ;  /* 0x0000d900ff027b82 */ /* 0x000e620000000800 */
[----:B------:R-:W2:Y:S01]  /*0030*/  LDCU.64 UR8, c[0x0][0x3b8] ;  /* 0x00007700ff0877ac */ /* 0x000ea20008000a00 */
[----:B------:R-:W1:Y:S06]  /*0040*/  S2R R5, SR_TID.Y ;  /* 0x0000000000057919 */ /* 0x000e6c0000002200 */
[----:B------:R-:W0:Y:S08]  /*0050*/  S2UR UR6, SR_CTAID.X ;  /* 0x00000000000679c3 */ /* 0x000e300000002500 */
[----:B------:R-:W0:Y:S01]  /*0060*/  LDC R3, c[0x0][0x360] ;  /* 0x0000d800ff037b82 */ /* 0x000e220000000800 */
[----:B--2---:R-:W-:-:S07]  /*0070*/  UIADD3 UR4, UPT, UPT, UR8, -0x1, URZ ;  /* 0xffffffff08047890 */ /* 0x004fce000fffe0ff */
[----:B------:R-:W1:Y:S01]  /*0080*/  S2UR UR5, SR_CTAID.Y ;  /* 0x00000000000579c3 */ /* 0x000e620000002600 */
[----:B0-----:R-:W-:-:S05]  /*0090*/  IMAD R0, R3, UR6, R0 ;  /* 0x0000000603007c24 */ /* 0x001fca000f8e0200 */
[----:B------:R-:W-:Y:S01]  /*00a0*/  ISETP.GE.AND P0, PT, R0, UR4, PT ;  /* 0x0000000400007c0c */ /* 0x000fe2000bf06270 */
[----:B-1----:R-:W-:-:S05]  /*00b0*/  IMAD R5, R2, UR5, R5 ;  /* 0x0000000502057c24 */ /* 0x002fca000f8e0205 */
[----:B------:R-:W-:-:S13]  /*00c0*/  ISETP.GE.OR P0, PT, R5, UR9, P0 ;  /* 0x0000000905007c0c */ /* 0x000fda0008706670 */
[----:B------:R-:W-:Y:S05]  /*00d0*/  @P0 EXIT ;  /* 0x000000000000094d */ /* 0x000fea0003800000 */
[----:B------:R-:W0:Y:S01]  /*00e0*/  LDC.64 R2, c[0x0][0x3b0] ;  /* 0x0000ec00ff027b82 */ /* 0x000e220000000a00 */
[----:B------:R-:W1:Y:S01]  /*00f0*/  LDCU.64 UR4, c[0x0][0x358] ;  /* 0x00006b00ff0477ac */ /* 0x000e620008000a00 */
[----:B0-----:R-:W-:-:S06]  /*0100*/  IMAD.WIDE.U32 R2, R5, 0x4, R2 ;  /* 0x0000000405027825 */ /* 0x001fcc00078e0002 */
[----:B-1----:R-:W2:Y:S02]  /*0110*/  LDG.E R3, desc[UR4][R2.64] ;  /* 0x0000000402037981 */ /* 0x002ea4000c1e1900 */
[----:B--2---:R-:W-:-:S13]  /*0120*/  ISETP.GE.AND P0, PT, R0, R3, PT ;  /* 0x000000030000720c */ /* 0x004fda0003f06270 */
[----:B------:R-:W-:Y:S05]  /*0130*/  @!P0 EXIT ;  /* 0x000000000000894d */ /* 0x000fea0003800000 */
[----:B------:R-:W0:Y:S01]  /*0140*/  LDCU.128 UR12, c[0x0][0x380] ;  /* 0x00007000ff0c77ac */ /* 0x000e220008000c00 */
[----:B------:R-:W-:Y:S01]  /*0150*/  IMAD R0, R5, UR8, R0 ;  /* 0x0000000805007c24 */ /* 0x000fe2000f8e0200 */
[----:B------:R-:W1:Y:S04]  /*0160*/  LDCU.128 UR16, c[0x0][0x390] ;  /* 0x00007200ff1077ac */ /* 0x000e680008000c00 */
[----:B------:R-:W-:Y:S02]  /*0170*/  SHF.R.S32.HI R12, RZ, 0x1f, R0 ;  /* 0x0000001fff0c7819 */ /* 0x000fe40000011400 */
[----:B0-----:R-:W-:-:S04]  /*0180*/  IADD3 R2, P0, PT, R0, UR12, RZ ;  /* 0x0000000c00027c10 */ /* 0x001fc8000ff1e0ff */
[----:B------:R-:W-:-:S05]  /*0190*/  IADD3.X R3, PT, PT, R12, UR13, RZ, P0, !PT ;  /* 0x0000000d0c037c10 */ /* 0x000fca00087fe4ff */
[----:B------:R-:W2:Y:S01]  /*01a0*/  LDG.E.U8 R13, desc[UR4][R2.64+0x1] ;  /* 0x00000104020d7981 */ /* 0x000ea2000c1e1100 */
[C---:B-1----:R-:W-:Y:S02]  /*01b0*/  IADD3 R4, P0, PT, R0.reuse, UR18, RZ ;  /* 0x0000001200047c10 */ /* 0x042fe4000ff1e0ff */
[----:B------:R-:W-:Y:S02]  /*01c0*/  IADD3 R6, P1, PT, R0, UR14, RZ ;  /* 0x0000000e00067c10 */ /* 0x000fe4000ff3e0ff */
[C---:B------:R-:W-:Y:S02]  /*01d0*/  IADD3.X R5, PT, PT, R12.reuse, UR19, RZ, P0, !PT ;  /* 0x000000130c057c10 */ /* 0x040fe400087fe4ff */
[----:B------:R-:W-:Y:S01]  /*01e0*/  IADD3.X R7, PT, PT, R12, UR15, RZ, P1, !PT ;  /* 0x0000000f0c077c10 */ /* 0x000fe20008ffe4ff */
[----:B------:R-:W0:Y:S02]  /*01f0*/  LDCU.128 UR12, c[0x0][0x3a0] ;  /* 0x00007400ff0c77ac */ /* 0x000e240008000c00 */
[----:B--2---:R-:W-:Y:S04]  /*0200*/  STG.E.U8 desc[UR4][R4.64], R13 ;  /* 0x0000000d04007986 */ /* 0x004fe8000c101104 */
[----:B------:R-:W2:Y:S01]  /*0210*/  LDG.E.U8 R7, desc[UR4][R6.64+0x1] ;  /* 0x0000010406077981 */ /* 0x000ea2000c1e1100 */
[----:B0-----:R-:W-:-:S02]  /*0220*/  IADD3 R8, P0, PT, R0, UR12, RZ ;  /* 0x0000000c00087c10 */ /* 0x001fc4000ff1e0ff */
[----:B------:R-:W-:Y:S02]  /*0230*/  IADD3 R10, P1, PT, R0, UR16, RZ ;  /* 0x00000010000a7c10 */ /* 0x000fe4000ff3e0ff */
[C---:B------:R-:W-:Y:S02]  /*0240*/  IADD3.X R9, PT, PT, R12.reuse, UR13, RZ, P0, !PT ;  /* 0x0000000d0c097c10 */ /* 0x040fe400087fe4ff */
[----:B------:R-:W-:-:S03]  /*0250*/  IADD3.X R11, PT, PT, R12, UR17, RZ, P1, !PT ;  /* 0x000000110c0b7c10 */ /* 0x000fc60008ffe4ff */
[----:B--2---:R-:W-:Y:S04]  /*0260*/  STG.E.U8 desc[UR4][R8.64], R7 ;  /* 0x0000000708007986 */ /* 0x004fe8000c101104 */
[----:B------:R-:W2:Y:S01]  /*0270*/  LDG.E.U8 R11, desc[UR4][R10.64+0x1] ;  /* 0x000001040a0b7981 */ /* 0x000ea2000c1e1100 */
[----:B------:R-:W-:-:S04]  /*0280*/  IADD3 R2, P0, PT, R0, UR14, RZ ;  /* 0x0000000e00027c10 */ /* 0x000fc8000ff1e0ff */
[----:B------:R-:W-:-:S05]  /*0290*/  IADD3.X R3, PT, PT, R12, UR15, RZ, P0, !PT ;  /* 0x0000000f0c037c10 */ /* 0x000fca00087fe4ff */
[----:B--2---:R-:W-:Y:S01]  /*02a0*/  STG.E.U8 desc[UR4][R2.64], R11 ;  /* 0x0000000b02007986 */ /* 0x004fe2000c101104 */
[----:B------:R-:W-:Y:S05]  /*02b0*/  EXIT ;  /* 0x000000000000794d */ /* 0x000fea0003800000 */
.L_x_1:
        /* <DEDUP_REMOVED lines=12> */
.L_x_43:


//--------------------- .text.removeVerticalSeamAndInsertPadding --------------------------
	.section	.text.removeVerticalSeamAndInsertPadding,"ax",@progbits
	.align	128
        .global         removeVerticalSeamAndInsertPadding
        .type           removeVerticalSeamAndInsertPadding,@function
        .size           removeVerticalSeamAndInsertPadding,(.L_x_44 - removeVerticalSeamAndInsertPadding)
        .other          removeVerticalSeamAndInsertPadding,@"STO_CUDA_ENTRY STV_DEFAULT"
removeVerticalSeamAndInsertPadding:
.text.removeVerticalSeamAndInsertPadding:
[----:B------:R-:W-:Y:S01]  /*0000*/  LDC R1, c[0x0][0x37c] ;  /* 0x0000df00ff017b82 */ /* 0x000fe20000000800 */
[----:B------:R-:W0:Y:S07]  /*0010*/  S2R R4, SR_TID.Y ;  /* 0x0000000000047919 */ /* 0x000e2e0000002200 */
[----:B------:R-:W1:Y:S01]  /*0020*/  LDC R3, c[0x0][0x360] ;  /* 0x0000d800ff037b82 */ /* 0x000e620000000800 */
[----:B------:R-:W2:Y:S01]  /*0030*/  LDCU.64 UR8, c[0x0][0x398] ;  /* 0x00007300ff0877ac */ /* 0x000ea20008000a00 */
[----:B------:R-:W1:Y:S06]  /*0040*/  S2R R0, SR_TID.X ;  /* 0x0000000000007919 */ /* 0x000e6c0000002100 */
[----:B------:R-:W0:Y:S08]  /*0050*/  S2UR UR6, SR_CTAID.Y ;  /* 0x00000000000679c3 */ /* 0x000e300000002600 */
[----:B------:R-:W0:Y:S01]  /*0060*/  LDC R5, c[0x0][0x364] ;  /* 0x0000d900ff057b82 */ /* 0x000e220000000800 */
[----:B--2---:R-:W-:-:S07]  /*0070*/  UIADD3 UR4, UPT, UPT, UR9, 0x2, URZ ;  /* 0x0000000209047890 */ /* 0x004fce000fffe0ff */
[----:B------:R-:W1:Y:S01]  /*0080*/  S2UR UR5, SR_CTAID.X ;  /* 0x00000000000579c3 */ /* 0x000e620000002500 */
[----:B0-----:R-:W-:-:S05]  /*0090*/  IMAD R4, R5, UR6, R4 ;  /* 0x0000000605047c24 */ /* 0x001fca000f8e0204 */
[----:B------:R-:W-:Y:S01]  /*00a0*/  ISETP.GE.AND P0, PT, R4, UR4, PT ;  /* 0x0000000404007c0c */ /* 0x000fe2000bf06270 */
[----:B-1----:R-:W-:-:S05]  /*00b0*/  IMAD R0, R3, UR5, R0 ;  /* 0x0000000503007c24 */ /* 0x002fca000f8e0200 */
[----:B------:R-:W-:-:S13]  /*00c0*/  ISETP.GT.OR P0, PT, R0, UR8, P0 ;  /* 0x0000000800007c0c */ /* 0x000fda0008704670 */
[----:B------:R-:W-:Y:S05]  /*00d0*/  @P0 EXIT ;  /* 0x000000000000094d */ /* 0x000fea0003800000 */
[----:B------:R-:W-:Y:S01]  /*00e0*/  ISETP.NE.AND P0, PT, R0, UR8, PT ;  /* 0x0000000800007c0c */ /* 0x000fe2000bf05270 */
[----:B------:R-:W-:Y:S01]  /*00f0*/  UIADD3 UR4, UPT, UPT, UR9, 0x1, URZ ;  /* 0x0000000109047890 */ /* 0x000fe2000fffe0ff */
[----:B------:R-:W-:Y:S02]  /*0100*/  IMAD R3, R4, UR8, R4 ;  /* 0x0000000804037c24 */ /* 0x000fe4000f8e0204 */
[C---:B------:R-:W-:Y:S02]  /*0110*/  ISETP.NE.AND P0, PT, R0.reuse, RZ, P0 ;  /* 0x000000ff0000720c */ /* 0x040fe40000705270 */
[----:B------:R-:W-:Y:S02]  /*0120*/  IMAD.IADD R5, R0, 0x1, R3 ;  /* 0x0000000100057824 */ /* 0x000fe400078e0203 */
[----:B------:R-:W-:-:S04]  /*0130*/  ISETP.NE.AND P0, PT, R4, RZ, P0 ;  /* 0x000000ff0400720c */ /* 0x000fc80000705270 */
[----:B------:R-:W-:Y:S01]  /*0140*/  ISETP.NE.AND P0, PT, R4, UR4, P0 ;  /* 0x0000000404007c0c */ /* 0x000fe20008705270 */
[----:B------:R-:W0:-:S12]  /*0150*/  LDCU.64 UR4, c[0x0][0x358] ;  /* 0x00006b00ff0477ac */ /* 0x000e180008000a00 */
[----:B------:R-:W1:Y:S02]  /*0160*/  @!P0 LDC.64 R6, c[0x0][0x390] ;  /* 0x0000e400ff068b82 */ /* 0x000e640000000a00 */
[----:B-1----:R-:W-:-:S04]  /*0170*/  @!P0 IADD3 R2, P1, PT, R5, R6, RZ ;  /* 0x0000000605028210 */ /* 0x002fc80007f3e0ff */
[----:B------:R-:W-:-:S05]  /*0180*/  @!P0 LEA.HI.X.SX32 R3, R5, R7, 0x1, P1 ;  /* 0x0000000705038211 */ /* 0x000fca00008f0eff */
[----:B0-----:R0:W-:Y:S01]  /*0190*/  @!P0 STG.E.U8 desc[UR4][R2.64], RZ ;  /* 0x000000ff02008986 */ /* 0x0011e2000c101104 */
[----:B------:R-:W-:Y:S05]  /*01a0*/  @!P0 EXIT ;  /* 0x000000000000894d */ /* 0x000fea0003800000 */
[----:B0-----:R-:W0:Y:S01]  /*01b0*/  LDC.64 R2, c[0x0][0x380] ;  /* 0x0000e000ff027b82 */ /* 0x001e220000000a00 */
[----:B------:R-:W-:-:S04]  /*01c0*/  VIADD R7, R4, 0xffffffff ;  /* 0xffffffff04077836 */ /* 0x000fc80000000000 */
[----:B0-----:R-:W-:-:S06]  /*01d0*/  IMAD.WIDE.U32 R2, R7, 0x4, R2 ;  /* 0x0000000407027825 */ /* 0x001fcc00078e0002 */
[----:B------:R-:W2:Y:S01]  /*01e0*/  LDG.E R3, desc[UR4][R2.64] ;  /* 0x0000000402037981 */ /* 0x000ea2000c1e1900 */
[----:B------:R-:W-:Y:S01]  /*01f0*/  IMAD.IADD R4, R4, 0x1, R5 ;  /* 0x0000000104047824 */ /* 0x000fe200078e0205 */
[----:B--2---:R-:W-:-:S13]  /*0200*/  ISETP.GE.AND P0, PT, R0, R3, PT ;  /* 0x000000030000720c */ /* 0x004fda0003f06270 */
[----:B------:R-:W-:Y:S05]  /*0210*/  @P0 BRA `(.L_x_2) ;  /* 0x0000000000240947 */ /* 0x000fea0003800000 */
[----:B------:R-:W0:Y:S02]  /*0220*/  LDCU.64 UR6, c[0x0][0x388] ;  /* 0x00007100ff0677ac */ /* 0x000e240008000a00 */
[----:B0-----:R-:W-:-:S04]  /*0230*/  IADD3 R2, P0, PT, R4, UR6, RZ ;  /* 0x0000000604027c10 */ /* 0x001fc8000ff1e0ff */
[----:B------:R-:W-:Y:S01]  /*0240*/  LEA.HI.X.SX32 R3, R4, UR7, 0x1, P0 ;  /* 0x0000000704037c11 */ /* 0x000fe200080f0eff */
[----:B------:R-:W0:Y:S05]  /*0250*/  LDCU.64 UR6, c[0x0][0x390] ;  /* 0x00007200ff0677ac */ /* 0x000e2a0008000a00 */
[----:B------:R-:W2:Y:S01]  /*0260*/  LDG.E.U8 R3, desc[UR4][R2.64] ;  /* 0x0000000402037981 */ /* 0x000ea2000c1e1100 */
[----:B0-----:R-:W-:-:S04]  /*0270*/  IADD3 R4, P0, PT, R5, UR6, RZ ;  /* 0x0000000605047c10 */ /* 0x001fc8000ff1e0ff */
[----:B------:R-:W-:-:S05]  /*0280*/  LEA.HI.X.SX32 R5, R5, UR7, 0x1, P0 ;  /* 0x0000000705057c11 */ /* 0x000fca00080f0eff */
[----:B--2---:R-:W-:Y:S01]  /*0290*/  STG.E.U8 desc[UR4][R4.64], R3 ;  /* 0x0000000304007986 */ /* 0x004fe2000c101104 */
[----:B------:R-:W-:Y:S05]  /*02a0*/  EXIT ;  /* 0x000000000000794d */ /* 0x000fea0003800000 */
.L_x_2:
        /* <DEDUP_REMOVED lines=9> */
.L_x_3:
        /* <DEDUP_REMOVED lines=12> */
.L_x_44:


//--------------------- .text.removeVerticalSeam  --------------------------
	.section	.text.removeVerticalSeam,"ax",@progbits
	.align	128
        .global         removeVerticalSeam
        .type           removeVerticalSeam,@function
        .size           removeVerticalSeam,(.L_x_45 - removeVerticalSeam)
        .other          removeVerticalSeam,@"STO_CUDA_ENTRY STV_DEFAULT"
removeVerticalSeam:
.text.removeVerticalSeam:
[----:B------:R-:W-:Y:S01]  /*0000*/  LDC R1, c[0x0][0x37c] ;  /* 0x0000df00ff017b82 */ /* 0x000fe20000000800 */
[----:B------:R-:W0:Y:S07]  /*0010*/  S2R R0, SR_TID.X ;  /* 0x0000000000007919 */ /* 0x000e2e0000002100 */
[----:B------:R-:W1:Y:S08]  /*0020*/  LDC.64 R2, c[0x0][0x398] ;  /* 0x0000e600ff027b82 */ /* 0x000e700000000a00 */
[----:B------:R-:W0:Y:S08]  /*0030*/  S2UR UR4, SR_CTAID.X ;  /* 0x00000000000479c3 */ /* 0x000e300000002500 */
[----:B------:R-:W0:Y:S01]  /*0040*/  LDC R5, c[0x0][0x360] ;  /* 0x0000d800ff057b82 */ /* 0x000e220000000800 */
[----:B-1----:R-:W-:-:S04]  /*0050*/  VIADD R3, R3, 0x2 ;  /* 0x0000000203037836 */ /* 0x002fc80000000000 */
[----:B------:R-:W-:Y:S02]  /*0060*/  IMAD R3, R3, R2, R3 ;  /* 0x0000000203037224 */ /* 0x000fe400078e0203 */
[----:B0-----:R-:W-:-:S05]  /*0070*/  IMAD R0, R5, UR4, R0 ;  /* 0x0000000405007c24 */ /* 0x001fca000f8e0200 */
[----:B------:R-:W-:-:S13]  /*0080*/  ISETP.GE.AND P0, PT, R0, R3, PT ;  /* 0x000000030000720c */ /* 0x000fda0003f06270 */
[----:B------:R-:W-:Y:S05]  /*0090*/  @P0 EXIT ;  /* 0x000000000000094d */ /* 0x000fea0003800000 */
[----:B------:R-:W-:Y:S01]  /*00a0*/  VIADD R5, R2, 0x1 ;  /* 0x0000000102057836 */ /* 0x000fe20000000000 */
[----:B------:R-:W-:Y:S01]  /*00b0*/  IABS R8, R0 ;  /* 0x0000000000087213 */ /* 0x000fe20000000000 */
[----:B------:R-:W0:Y:S03]  /*00c0*/  LDCU.64 UR4, c[0x0][0x358] ;  /* 0x00006b00ff0477ac */ /* 0x000e260008000a00 */
[-C--:B------:R-:W-:Y:S01]  /*00d0*/  IABS R7, R5.reuse ;  /* 0x0000000500077213 */ /* 0x080fe20000000000 */
[----:B------:R-:W1:Y:S01]  /*00e0*/  LDCU.64 UR6, c[0x0][0x388] ;  /* 0x00007100ff0677ac */ /* 0x000e620008000a00 */
[----:B------:R-:W-:Y:S02]  /*00f0*/  IABS R10, R5 ;  /* 0x00000005000a7213 */ /* 0x000fe40000000000 */
[----:B------:R-:W2:Y:S08]  /*0100*/  I2F.RP R4, R7 ;  /* 0x0000000700047306 */ /* 0x000eb00000209400 */
[----:B--2---:R-:W2:Y:S02]  /*0110*/  MUFU.RCP R4, R4 ;  /* 0x0000000400047308 */ /* 0x004ea40000001000 */
[----:B--2---:R-:W-:-:S06]  /*0120*/  VIADD R2, R4, 0xffffffe ;  /* 0x0ffffffe04027836 */ /* 0x004fcc0000000000 */
[----:B------:R2:W3:Y:S02]  /*0130*/  F2I.FTZ.U32.TRUNC.NTZ R3, R2 ;  /* 0x0000000200037305 */ /* 0x0004e4000021f000 */
[----:B--2---:R-:W-:Y:S01]  /*0140*/  IMAD.MOV.U32 R2, RZ, RZ, RZ ;  /* 0x000000ffff027224 */ /* 0x004fe200078e00ff */
[----:B---3--:R-:W-:-:S05]  /*0150*/  IADD3 R6, PT, PT, RZ, -R3, RZ ;  /* 0x80000003ff067210 */ /* 0x008fca0007ffe0ff */
[----:B------:R-:W-:Y:S02]  /*0160*/  IMAD R9, R6, R7, RZ ;  /* 0x0000000706097224 */ /* 0x000fe400078e02ff */
[----:B------:R-:W-:Y:S02]  /*0170*/  IMAD.MOV.U32 R6, RZ, RZ, R8 ;  /* 0x000000ffff067224 */ /* 0x000fe400078e0008 */
[----:B------:R-:W-:Y:S01]  /*0180*/  IMAD.HI.U32 R3, R3, R9, R2 ;  /* 0x0000000903037227 */ /* 0x000fe200078e0002 */
[----:B------:R-:W-:-:S05]  /*0190*/  IADD3 R9, PT, PT, RZ, -R10, RZ ;  /* 0x8000000aff097210 */ /* 0x000fca0007ffe0ff */
[----:B------:R-:W-:-:S04]  /*01a0*/  IMAD.HI.U32 R4, R3, R6, RZ ;  /* 0x0000000603047227 */ /* 0x000fc800078e00ff */
[----:B------:R-:W-:Y:S01]  /*01b0*/  IMAD R2, R4, R9, R6 ;  /* 0x0000000904027224 */ /* 0x000fe200078e0206 */
[----:B------:R-:W-:-:S04]  /*01c0*/  LOP3.LUT R6, R0, R5, RZ, 0x3c, !PT ;  /* 0x0000000500067212 */ /* 0x000fc800078e3cff */
[----:B------:R-:W-:Y:S02]  /*01d0*/  ISETP.GT.U32.AND P2, PT, R7, R2, PT ;  /* 0x000000020700720c */ /* 0x000fe40003f44070 */
[----:B------:R-:W-:-:S11]  /*01e0*/  ISETP.GE.AND P1, PT, R6, RZ, PT ;  /* 0x000000ff0600720c */ /* 0x000fd60003f26270 */
[----:B------:R-:W-:Y:S02]  /*01f0*/  @!P2 IMAD.IADD R2, R2, 0x1, -R7 ;  /* 0x000000010202a824 */ /* 0x000fe400078e0a07 */
[----:B------:R-:W-:Y:S01]  /*0200*/  @!P2 VIADD R4, R4, 0x1 ;  /* 0x000000010404a836 */ /* 0x000fe20000000000 */
[----:B------:R-:W-:Y:S02]  /*0210*/  ISETP.NE.AND P2, PT, R5, RZ, PT ;  /* 0x000000ff0500720c */ /* 0x000fe40003f45270 */
[----:B------:R-:W-:Y:S02]  /*0220*/  ISETP.GE.U32.AND P0, PT, R2, R7, PT ;  /* 0x000000070200720c */ /* 0x000fe40003f06070 */
[----:B------:R-:W2:Y:S11]  /*0230*/  LDC.64 R2, c[0x0][0x380] ;  /* 0x0000e000ff027b82 */ /* 0x000eb60000000a00 */
[----:B------:R-:W-:-:S05]  /*0240*/  @P0 IADD3 R4, PT, PT, R4, 0x1, RZ ;  /* 0x0000000104040810 */ /* 0x000fca0007ffe0ff */
[----:B------:R-:W-:Y:S01]  /*0250*/  @!P1 IMAD.MOV R4, RZ, RZ, -R4 ;  /* 0x000000ffff049224 */ /* 0x000fe200078e0a04 */
[----:B------:R-:W-:-:S05]  /*0260*/  @!P2 LOP3.LUT R4, RZ, R5, RZ, 0x33, !PT ;  /* 0x00000005ff04a212 */ /* 0x000fca00078e33ff */
[----:B--2---:R-:W-:-:S06]  /*0270*/  IMAD.WIDE R2, R4, 0x4, R2 ;  /* 0x0000000404027825 */ /* 0x004fcc00078e0202 */
[----:B0-----:R-:W2:Y:S01]  /*0280*/  LDG.E R2, desc[UR4][R2.64] ;  /* 0x0000000402027981 */ /* 0x001ea2000c1e1900 */
[----:B------:R-:W-:Y:S01]  /*0290*/  IMAD.MOV R6, RZ, RZ, -R4 ;  /* 0x000000ffff067224 */ /* 0x000fe200078e0a04 */
[----:B------:R-:W-:-:S03]  /*02a0*/  IADD3 R4, PT, PT, R0, R4, RZ ;  /* 0x0000000400047210 */ /* 0x000fc60007ffe0ff */
[----:B------:R-:W-:-:S05]  /*02b0*/  IMAD R5, R5, R6, R0 ;  /* 0x0000000605057224 */ /* 0x000fca00078e0200 */
[----:B--2---:R-:W-:Y:S01]  /*02c0*/  ISETP.GE.AND P0, PT, R5, R2, PT ;  /* 0x000000020500720c */ /* 0x004fe20003f06270 */
[----:B------:R-:W-:-:S12]  /*02d0*/  VIADD R5, R4, 0x1 ;  /* 0x0000000104057836 */ /* 0x000fd80000000000 */
[----:B------:R-:W-:-:S04]  /*02e0*/  @!P0 IADD3 R5, PT, PT, R4, RZ, RZ ;  /* 0x000000ff04058210 */ /* 0x000fc80007ffe0ff */
[----:B-1----:R-:W-:-:S04]  /*02f0*/  IADD3 R4, P0, PT, R5, UR6, RZ ;  /* 0x0000000605047c10 */ /* 0x002fc8000ff1e0ff */
[----:B------:R-:W-:Y:S01]  /*0300*/  LEA.HI.X.SX32 R5, R5, UR7, 0x1, P0 ;  /* 0x0000000705057c11 */ /* 0x000fe200080f0eff */
[----:B------:R-:W0:Y:S05]  /*0310*/  LDCU.64 UR6, c[0x0][0x390] ;  /* 0x00007200ff0677ac */ /* 0x000e2a0008000a00 */
[----:B------:R-:W2:Y:S01]  /*0320*/  LDG.E.U8 R5, desc[UR4][R4.64] ;  /* 0x0000000404057981 */ /* 0x000ea2000c1e1100 */
[----:B0-----:R-:W-:-:S04]  /*0330*/  IADD3 R2, P0, PT, R0, UR6, RZ ;  /* 0x0000000600027c10 */ /* 0x001fc8000ff1e0ff */
[----:B------:R-:W-:-:S05]  /*0340*/  LEA.HI.X.SX32 R3, R0, UR7, 0x1, P0 ;  /* 0x0000000700037c11 */ /* 0x000fca00080f0eff */
[----:B--2---:R-:W-:Y:S01]  /*0350*/  STG.E.U8 desc[UR4][R2.64], R5 ;  /* 0x0000000502007986 */ /* 0x004fe2000c101104 */
[----:B------:R-:W-:Y:S05]  /*0360*/  EXIT ;  /* 0x000000000000794d */ /* 0x000fea0003800000 */
.L_x_4:
        /* <DEDUP_REMOVED lines=9> */
.L_x_45:


//--------------------- .text.cumulativeMapBackward --------------------------
	.section	.text.cumulativeMapBackward,"ax",@progbits
	.align	128
        .global         cumulativeMapBackward
        .type           cumulativeMapBackward,@function
        .size           cumulativeMapBackward,(.L_x_46 - cumulativeMapBackward)
        .other          cumulativeMapBackward,@"STO_CUDA_ENTRY STV_DEFAULT"
cumulativeMapBackward:
.text.cumulativeMapBackward:
[----:B------:R-:W-:Y:S01]  /*0000*/  LDC R1, c[0x0][0x37c] ;  /* 0x0000df00ff017b82 */ /* 0x000fe20000000800 */
[----:B------:R-:W0:Y:S07]  /*0010*/  S2R R6, SR_TID.X ;  /* 0x0000000000067919 */ /* 0x000e2e0000002100 */
[----:B------:R-:W1:Y:S01]  /*0020*/  S2UR UR5, SR_CTAID.X ;  /* 0x00000000000579c3 */ /* 0x000e620000002500 */
[----:B------:R-:W1:Y:S07]  /*0030*/  LDCU UR4, c[0x0][0x360] ;  /* 0x00006c00ff0477ac */ /* 0x000e6e0008000800 */
[----:B------:R-:W2:Y:S01]  /*0040*/  LDC R0, c[0x0][0x390] ;  /* 0x0000e400ff007b82 */ /* 0x000ea20000000800 */
[----:B-1----:R-:W-:-:S06]  /*0050*/  UIMAD UR4, UR4, UR5, URZ ;  /* 0x00000005040472a4 */ /* 0x002fcc000f8e02ff */
[----:B0-----:R-:W-:Y:S01]  /*0060*/  VIADD R7, R6, UR4 ;  /* 0x0000000406077c36 */ /* 0x001fe20008000000 */
[----:B--2---:R-:W-:-:S04]  /*0070*/  ISETP.GE.AND P0, PT, R0, 0x2, PT ;  /* 0x000000020000780c */ /* 0x004fc80003f06270 */
[----:B------:R-:W-:-:S13]  /*0080*/  ISETP.GT.OR P0, PT, R7, 0x3ff, !P0 ;  /* 0x000003ff0700780c */ /* 0x000fda0004704670 */
[----:B------:R-:W-:Y:S05]  /*0090*/  @P0 EXIT ;  /* 0x000000000000094d */ /* 0x000fea0003800000 */
[----:B------:R-:W0:Y:S01]  /*00a0*/  LDC R0, c[0x0][0x394] ;  /* 0x0000e500ff007b82 */ /* 0x000e220000000800 */
[C---:B------:R-:W-:Y:S01]  /*00b0*/  VIADD R9, R7.reuse, 0x801 ;  /* 0x0000080107097836 */ /* 0x040fe20000000000 */
[----:B------:R-:W-:Y:S01]  /*00c0*/  ULOP3.LUT UR4, URZ, UR4, URZ, 0x33, !UPT ;  /* 0x00000004ff047292 */ /* 0x000fe2000f8e33ff */
[C---:B------:R-:W-:Y:S01]  /*00d0*/  VIADD R8, R7.reuse, 0x401 ;  /* 0x0000040107087836 */ /* 0x040fe20000000000 */
[----:B------:R-:W1:Y:S01]  /*00e0*/  LDCU.64 UR6, c[0x0][0x358] ;  /* 0x00006b00ff0677ac */ /* 0x000e620008000a00 */
[----:B------:R-:W-:Y:S01]  /*00f0*/  VIADD R3, R7, 0x1 ;  /* 0x0000000107037836 */ /* 0x000fe20000000000 */
[----:B------:R-:W-:Y:S02]  /*0100*/  IABS R12, R9 ;  /* 0x00000009000c7213 */ /* 0x000fe40000000000 */
[----:B------:R-:W-:Y:S02]  /*0110*/  IABS R13, R8 ;  /* 0x00000008000d7213 */ /* 0x000fe40000000000 */
[----:B------:R-:W-:-:S02]  /*0120*/  IABS R15, R3 ;  /* 0x00000003000f7213 */ /* 0x000fc40000000000 */
[----:B------:R-:W-:Y:S02]  /*0130*/  ISETP.GE.AND P3, PT, R8, RZ, PT ;  /* 0x000000ff0800720c */ /* 0x000fe40003f66270 */
[----:B------:R-:W-:Y:S01]  /*0140*/  ISETP.GE.AND P5, PT, R3, RZ, PT ;  /* 0x000000ff0300720c */ /* 0x000fe20003fa6270 */
[----:B------:R-:W-:Y:S01]  /*0150*/  VIADD R3, R7, 0x400 ;  /* 0x0000040007037836 */ /* 0x000fe20000000000 */
[----:B0-----:R-:W-:-:S04]  /*0160*/  IABS R2, R0 ;  /* 0x0000000000027213 */ /* 0x001fc80000000000 */
[----:B------:R-:W-:Y:S01]  /*0170*/  VIMNMX R3, PT, PT, R3, R0, !PT ;  /* 0x0000000003037248 */ /* 0x000fe20007fe0100 */
[----:B------:R-:W0:Y:S03]  /*0180*/  I2F.RP R10, R2 ;  /* 0x00000002000a7306 */ /* 0x000e260000209400 */
[----:B------:R-:W-:Y:S01]  /*0190*/  IADD3 R6, PT, PT, -R6, UR4, R3 ;  /* 0x0000000406067c10 */ /* 0x000fe2000fffe103 */
[----:B------:R-:W-:-:S04]  /*01a0*/  UMOV UR4, 0x1 ;  /* 0x0000000100047882 */ /* 0x000fc80000000000 */
[----:B0-----:R-:W0:Y:S02]  /*01b0*/  MUFU.RCP R10, R10 ;  /* 0x0000000a000a7308 */ /* 0x001e240000001000 */
[----:B0-----:R-:W-:-:S06]  /*01c0*/  VIADD R4, R10, 0xffffffe ;  /* 0x0ffffffe0a047836 */ /* 0x001fcc0000000000 */
[----:B------:R0:W2:Y:S02]  /*01d0*/  F2I.FTZ.U32.TRUNC.NTZ R5, R4 ;  /* 0x0000000400057305 */ /* 0x0000a4000021f000 */
[----:B0-----:R-:W-:Y:S02]  /*01e0*/  HFMA2 R4, -RZ, RZ, 0, 0 ;  /* 0x00000000ff047431 */ /* 0x001fe400000001ff */
[----:B--2---:R-:W-:-:S04]  /*01f0*/  IMAD.MOV R11, RZ, RZ, -R5 ;  /* 0x000000ffff0b7224 */ /* 0x004fc800078e0a05 */
[----:B------:R-:W-:-:S04]  /*0200*/  IMAD R11, R11, R2, RZ ;  /* 0x000000020b0b7224 */ /* 0x000fc800078e02ff */
[----:B------:R-:W-:-:S04]  /*0210*/  IMAD.HI.U32 R4, R5, R11, R4 ;  /* 0x0000000b05047227 */ /* 0x000fc800078e0004 */
[----:B------:R-:W-:Y:S02]  /*0220*/  IMAD.MOV.U32 R11, RZ, RZ, R12 ;  /* 0x000000ffff0b7224 */ /* 0x000fe400078e000c */
[----:B------:R-:W-:-:S04]  /*0230*/  IMAD.HI.U32 R10, R4, R13, RZ ;  /* 0x0000000d040a7227 */ /* 0x000fc800078e00ff */
[----:B------:R-:W-:-:S04]  /*0240*/  IMAD.HI.U32 R5, R4, R11, RZ ;  /* 0x0000000b04057227 */ /* 0x000fc800078e00ff */
[----:B------:R-:W-:-:S04]  /*0250*/  IMAD.HI.U32 R4, R4, R15, RZ ;  /* 0x0000000f04047227 */ /* 0x000fc800078e00ff */
[----:B------:R-:W-:Y:S02]  /*0260*/  IMAD.MOV R5, RZ, RZ, -R5 ;  /* 0x000000ffff057224 */ /* 0x000fe400078e0a05 */
[----:B------:R-:W-:Y:S02]  /*0270*/  IMAD.MOV R10, RZ, RZ, -R10 ;  /* 0x000000ffff0a7224 */ /* 0x000fe400078e0a0a */
[----:B------:R-:W-:Y:S02]  /*0280*/  IMAD.MOV R4, RZ, RZ, -R4 ;  /* 0x000000ffff047224 */ /* 0x000fe400078e0a04 */
[C---:B------:R-:W-:Y:S02]  /*0290*/  IMAD R5, R2.reuse, R5, R11 ;  /* 0x0000000502057224 */ /* 0x040fe400078e020b */
[C---:B------:R-:W-:Y:S02]  /*02a0*/  IMAD R11, R2.reuse, R10, R13 ;  /* 0x0000000a020b7224 */ /* 0x040fe400078e020d */
[C---:B------:R-:W-:Y:S01]  /*02b0*/  IMAD R13, R2.reuse, R4, R15 ;  /* 0x00000004020d7224 */ /* 0x040fe200078e020f */
[C---:B------:R-:W-:Y:S01]  /*02c0*/  ISETP.GT.U32.AND P0, PT, R2.reuse, R5, PT ;  /* 0x000000050200720c */ /* 0x040fe20003f04070 */
[----:B------:R-:W-:Y:S01]  /*02d0*/  VIADD R4, R7, 0xc00 ;  /* 0x00000c0007047836 */ /* 0x000fe20000000000 */
[----:B------:R-:W-:-:S02]  /*02e0*/  ISETP.GT.U32.AND P1, PT, R2, R11, PT ;  /* 0x0000000b0200720c */ /* 0x000fc40003f24070 */
[----:B------:R-:W-:-:S09]  /*02f0*/  ISETP.GT.U32.AND P2, PT, R2, R13, PT ;  /* 0x0000000d0200720c */ /* 0x000fd20003f44070 */
[--C-:B------:R-:W-:Y:S02]  /*0300*/  @!P0 IMAD.IADD R5, R5, 0x1, -R2.reuse ;  /* 0x0000000105058824 */ /* 0x100fe400078e0a02 */
[----:B------:R-:W-:Y:S01]  /*0310*/  @!P1 IMAD.IADD R11, R11, 0x1, -R2 ;  /* 0x000000010b0b9824 */ /* 0x000fe200078e0a02 */
[----:B------:R-:W-:Y:S02]  /*0320*/  ISETP.GE.AND P1, PT, R9, RZ, PT ;  /* 0x000000ff0900720c */ /* 0x000fe40003f26270 */
[----:B------:R-:W-:Y:S02]  /*0330*/  @!P2 IADD3 R13, PT, PT, R13, -R2, RZ ;  /* 0x800000020d0da210 */ /* 0x000fe40007ffe0ff */
[C---:B------:R-:W-:Y:S02]  /*0340*/  ISETP.GT.U32.AND P0, PT, R2.reuse, R5, PT ;  /* 0x000000050200720c */ /* 0x040fe40003f04070 */
[C---:B------:R-:W-:Y:S02]  /*0350*/  ISETP.GT.U32.AND P2, PT, R2.reuse, R11, PT ;  /* 0x0000000b0200720c */ /* 0x040fe40003f44070 */
[----:B------:R-:W-:-:S09]  /*0360*/  ISETP.GT.U32.AND P4, PT, R2, R13, PT ;  /* 0x0000000d0200720c */ /* 0x000fd20003f84070 */
[--C-:B------:R-:W-:Y:S01]  /*0370*/  @!P0 IMAD.IADD R5, R5, 0x1, -R2.reuse ;  /* 0x0000000105058824 */ /* 0x100fe200078e0a02 */
[----:B------:R-:W-:Y:S01]  /*0380*/  ISETP.NE.AND P0, PT, R0, RZ, PT ;  /* 0x000000ff0000720c */ /* 0x000fe20003f05270 */
[--C-:B------:R-:W-:Y:S02]  /*0390*/  @!P2 IMAD.IADD R11, R11, 0x1, -R2.reuse ;  /* 0x000000010b0ba824 */ /* 0x100fe400078e0a02 */
[----:B------:R-:W-:Y:S01]  /*03a0*/  @!P4 IMAD.IADD R13, R13, 0x1, -R2 ;  /* 0x000000010d0dc824 */ /* 0x000fe200078e0a02 */
[----:B------:R-:W-:Y:S01]  /*03b0*/  LOP3.LUT R2, RZ, R0, RZ, 0x33, !PT ;  /* 0x00000000ff027212 */ /* 0x000fe200078e33ff */
[----:B------:R-:W-:Y:S02]  /*03c0*/  @!P3 IMAD.MOV R11, RZ, RZ, -R11 ;  /* 0x000000ffff0bb224 */ /* 0x000fe400078e0a0b */
[----:B------:R-:W-:Y:S01]  /*03d0*/  @!P1 IMAD.MOV R5, RZ, RZ, -R5 ;  /* 0x000000ffff059224 */ /* 0x000fe200078e0a05 */
[----:B------:R-:W-:Y:S02]  /*03e0*/  @!P5 IADD3 R13, PT, PT, -R13, RZ, RZ ;  /* 0x000000ff0d0dd210 */ /* 0x000fe40007ffe1ff */
[----:B------:R-:W-:-:S02]  /*03f0*/  SEL R11, R2, R11, !P0 ;  /* 0x0000000b020b7207 */ /* 0x000fc40004000000 */
[C---:B------:R-:W-:Y:S02]  /*0400*/  SEL R5, R2.reuse, R5, !P0 ;  /* 0x0000000502057207 */ /* 0x040fe40004000000 */
[----:B------:R-:W-:Y:S02]  /*0410*/  SEL R2, R2, R13, !P0 ;  /* 0x0000000d02027207 */ /* 0x000fe40004000000 */
[----:B------:R-:W-:Y:S01]  /*0420*/  ISETP.NE.AND P1, PT, R5, RZ, PT ;  /* 0x000000ff0500720c */ /* 0x000fe20003f25270 */
[----:B------:R-:W-:Y:S01]  /*0430*/  VIADD R5, R7, 0x800 ;  /* 0x0000080007057836 */ /* 0x000fe20000000000 */
[----:B------:R-:W-:Y:S02]  /*0440*/  ISETP.NE.AND P0, PT, R11, RZ, PT ;  /* 0x000000ff0b00720c */ /* 0x000fe40003f05270 */
[----:B-1----:R-:W-:-:S13]  /*0450*/  ISETP.NE.AND P2, PT, R2, RZ, PT ;  /* 0x000000ff0200720c */ /* 0x002fda0003f45270 */
.L_x_31:
[----:B0-----:R-:W0:Y:S01]  /*0460*/  LDC R14, c[0x0][0x394] ;  /* 0x0000e500ff0e7b82 */ /* 0x001e220000000800 */
[----:B-1----:R-:W1:Y:S01]  /*0470*/  LDCU.64 UR12, c[0x0][0x388] ;  /* 0x00007100ff0c77ac */ /* 0x002e620008000a00 */
[----:B------:R-:W-:Y:S01]  /*0480*/  BSSY.RECONVERGENT B1, `(.L_x_5) ;  /* 0x00001ae000017945 */ /* 0x000fe20003800200 */
[----:B--2---:R-:W2:Y:S01]  /*0490*/  LDCU.64 UR10, c[0x0][0x380] ;  /* 0x00007000ff0a77ac */ /* 0x004ea20008000a00 */
[----:B0-----:R-:W-:-:S13]  /*04a0*/  ISETP.GE.AND P3, PT, R7, R14, PT ;  /* 0x0000000e0700720c */ /* 0x001fda0003f66270 */
[----:B-123--:R-:W-:Y:S05]  /*04b0*/  @P3 BRA `(.L_x_6) ;  /* 0x0000001800a83947 */ /* 0x00efea0003800000 */
[----:B------:R-:W-:Y:S01]  /*04c0*/  LOP3.LUT R20, R6, 0xc00, RZ, 0xc0, !PT ;  /* 0x00000c0006147812 */ /* 0x000fe200078ec0ff */
[----:B------:R-:W-:Y:S01]  /*04d0*/  UIADD3 UR5, UPT, UPT, UR4, -0x1, URZ ;  /* 0xffffffff04057890 */ /* 0x000fe2000fffe0ff */
[----:B------:R-:W-:Y:S01]  /*04e0*/  BSSY.RECONVERGENT B0, `(.L_x_7) ;  /* 0x00000a2000007945 */ /* 0x000fe20003800200 */
[----:B------:R-:W-:Y:S01]  /*04f0*/  IMAD R2, R14, UR4, RZ ;  /* 0x000000040e027c24 */ /* 0x000fe2000f8e02ff */
[----:B------:R-:W-:Y:S01]  /*0500*/  ISETP.NE.AND P3, PT, R20, 0xc00, PT ;  /* 0x00000c001400780c */ /* 0x000fe20003f65270 */
[----:B------:R-:W-:Y:S02]  /*0510*/  IMAD.MOV.U32 R3, RZ, RZ, R7 ;  /* 0x000000ffff037224 */ /* 0x000fe400078e0007 */
[----:B------:R-:W-:-:S10]  /*0520*/  IMAD R0, R14, UR5, RZ ;  /* 0x000000050e007c24 */ /* 0x000fd4000f8e02ff */
[----:B------:R-:W-:Y:S05]  /*0530*/  @!P3 BRA `(.L_x_8) ;  /* 0x000000080070b947 */ /* 0x000fea0003800000 */
[----:B------:R-:W-:Y:S01]  /*0540*/  IABS R15, R14 ;  /* 0x0000000e000f7213 */ /* 0x000fe20000000000 */
[----:B------:R-:W-:Y:S01]  /*0550*/  IMAD.MOV.U32 R16, RZ, RZ, RZ ;  /* 0x000000ffff107224 */ /* 0x000fe200078e00ff */
[----:B------:R-:W-:Y:S01]  /*0560*/  ISETP.GE.AND P4, PT, R7, RZ, PT ;  /* 0x000000ff0700720c */ /* 0x000fe20003f86270 */
[----:B------:R-:W-:Y:S01]  /*0570*/  BSSY.RECONVERGENT B2, `(.L_x_9) ;  /* 0x000002c000027945 */ /* 0x000fe20003800200 */
[----:B------:R-:W0:Y:S08]  /*0580*/  I2F.RP R9, R15 ;  /* 0x0000000f00097306 */ /* 0x000e300000209400 */
[----:B0-----:R-:W0:Y:S02]  /*0590*/  MUFU.RCP R9, R9 ;  /* 0x0000000900097308 */ /* 0x001e240000001000 */
[----:B0-----:R-:W-:-:S06]  /*05a0*/  VIADD R17, R9, 0xffffffe ;  /* 0x0ffffffe09117836 */ /* 0x001fcc0000000000 */
[----:B------:R-:W0:Y:S02]  /*05b0*/  F2I.FTZ.U32.TRUNC.NTZ R17, R17 ;  /* 0x0000001100117305 */ /* 0x000e24000021f000 */
[----:B0-----:R-:W-:-:S04]  /*05c0*/  IMAD.MOV R8, RZ, RZ, -R17 ;  /* 0x000000ffff087224 */ /* 0x001fc800078e0a11 */
[----:B------:R-:W-:Y:S01]  /*05d0*/  IMAD R3, R8, R15, RZ ;  /* 0x0000000f08037224 */ /* 0x000fe200078e02ff */
[----:B------:R-:W-:-:S03]  /*05e0*/  IABS R8, R7 ;  /* 0x0000000700087213 */ /* 0x000fc60000000000 */
[----:B------:R-:W-:Y:S01]  /*05f0*/  IMAD.HI.U32 R16, R17, R3, R16 ;  /* 0x0000000311107227 */ /* 0x000fe200078e0010 */
[----:B------:R-:W-:-:S05]  /*0600*/  LOP3.LUT R17, RZ, R14, RZ, 0x33, !PT ;  /* 0x0000000eff117212 */ /* 0x000fca00078e33ff */
[----:B------:R-:W-:-:S05]  /*0610*/  IMAD.HI.U32 R3, R16, R8, RZ ;  /* 0x0000000810037227 */ /* 0x000fca00078e00ff */
[----:B------:R-:W-:-:S05]  /*0620*/  IADD3 R3, PT, PT, -R3, RZ, RZ ;  /* 0x000000ff03037210 */ /* 0x000fca0007ffe1ff */
[----:B------:R-:W-:Y:S02]  /*0630*/  IMAD R8, R15, R3, R8 ;  /* 0x000000030f087224 */ /* 0x000fe400078e0208 */
[----:B------:R-:W-:-:S03]  /*0640*/  IMAD.IADD R3, R7, 0x1, R0 ;  /* 0x0000000107037824 */ /* 0x000fc600078e0200 */
[----:B------:R-:W-:-:S13]  /*0650*/  ISETP.GT.U32.AND P3, PT, R15, R8, PT ;  /* 0x000000080f00720c */ /* 0x000fda0003f64070 */
[----:B------:R-:W-:-:S05]  /*0660*/  @!P3 IMAD.IADD R8, R8, 0x1, -R15 ;  /* 0x000000010808b824 */ /* 0x000fca00078e0a0f */
[----:B------:R-:W-:-:S13]  /*0670*/  ISETP.GT.U32.AND P3, PT, R15, R8, PT ;  /* 0x000000080f00720c */ /* 0x000fda0003f64070 */
[----:B------:R-:W-:Y:S01]  /*0680*/  @!P3 IMAD.IADD R8, R8, 0x1, -R15 ;  /* 0x000000010808b824 */ /* 0x000fe200078e0a0f */
[----:B------:R-:W-:-:S03]  /*0690*/  ISETP.NE.AND P3, PT, R14, RZ, PT ;  /* 0x000000ff0e00720c */ /* 0x000fc60003f65270 */
[----:B------:R-:W-:-:S05]  /*06a0*/  @!P4 IMAD.MOV R8, RZ, RZ, -R8 ;  /* 0x000000ffff08c224 */ /* 0x000fca00078e0a08 */
[----:B------:R-:W-:-:S04]  /*06b0*/  SEL R8, R17, R8, !P3 ;  /* 0x0000000811087207 */ /* 0x000fc80005800000 */
[----:B------:R-:W-:-:S13]  /*06c0*/  ISETP.NE.AND P4, PT, R8, RZ, PT ;  /* 0x000000ff0800720c */ /* 0x000fda0003f85270 */
[----:B------:R-:W-:Y:S05]  /*06d0*/  @!P4 BRA `(.L_x_10) ;  /* 0x00000000003cc947 */ /* 0x000fea0003800000 */
[----:B------:R-:W0:Y:S02]  /*06e0*/  LDCU.64 UR8, c[0x0][0x388] ;  /* 0x00007100ff0877ac */ /* 0x000e240008000a00 */
[----:B0-----:R-:W-:Y:S02]  /*06f0*/  @P2 IMAD.U32 R8, RZ, RZ, UR8 ;  /* 0x00000008ff082e24 */ /* 0x001fe4000f8e00ff */
[----:B------:R-:W-:Y:S02]  /*0700*/  @P2 IMAD.U32 R9, RZ, RZ, UR9 ;  /* 0x00000009ff092e24 */ /* 0x000fe4000f8e00ff */
[----:B------:R-:W-:-:S05]  /*0710*/  @P2 IMAD.WIDE R10, R3, 0x4, R8 ;  /* 0x00000004030a2825 */ /* 0x000fca00078e0208 */
[----:B------:R-:W2:Y:S04]  /*0720*/  @P2 LDG.E R12, desc[UR6][R10.64] ;  /* 0x000000060a0c2981 */ /* 0x000ea8000c1e1900 */
[----:B------:R-:W2:Y:S01]  /*0730*/  @P2 LDG.E R13, desc[UR6][R10.64+0x4] ;  /* 0x000004060a0d2981 */ /* 0x000ea2000c1e1900 */
[----:B------:R-:W-:Y:S01]  /*0740*/  @!P2 MOV R8, UR8 ;  /* 0x000000080008ac02 */ /* 0x000fe20008000f00 */
[----:B------:R-:W-:Y:S01]  /*0750*/  @!P2 IMAD.U32 R9, RZ, RZ, UR9 ;  /* 0x00000009ff09ae24 */ /* 0x000fe2000f8e00ff */
[----:B--2---:R-:W-:-:S03]  /*0760*/  @P2 FMNMX R18, R12, R13, PT ;  /* 0x0000000d0c122209 */ /* 0x004fc60003800000 */
[----:B------:R-:W-:-:S03]  /*0770*/  @!P2 IMAD.WIDE R12, R3, 0x4, R8 ;  /* 0x00000004030ca825 */ /* 0x000fc600078e0208 */
[----:B------:R-:W0:Y:S02]  /*0780*/  @P2 F2I.TRUNC.NTZ R18, R18 ;  /* 0x0000001200122305 */ /* 0x000e24000020f100 */
[----:B0-----:R-:W-:-:S06]  /*0790*/  @P2 I2FP.F32.S32 R19, R18 ;  /* 0x0000001200132245 */ /* 0x001fcc0000201400 */
[----:B------:R1:W5:Y:S01]  /*07a0*/  @!P2 LDG.E R19, desc[UR6][R12.64] ;  /* 0x000000060c13a981 */ /* 0x000362000c1e1900 */
[----:B------:R-:W-:Y:S01]  /*07b0*/  IMAD.MOV.U32 R22, RZ, RZ, -0x1 ;  /* 0xffffffffff167424 */ /* 0x000fe200078e00ff */
[----:B------:R-:W-:Y:S06]  /*07c0*/  BRA `(.L_x_11) ;  /* 0x0000000000187947 */ /* 0x000fec0003800000 */
.L_x_10:
[----:B------:R-:W0:Y:S02]  /*07d0*/  LDCU.64 UR8, c[0x0][0x388] ;  /* 0x00007100ff0877ac */ /* 0x000e240008000a00 */
[----:B0-----:R-:W-:Y:S02]  /*07e0*/  IMAD.U32 R8, RZ, RZ, UR8 ;  /* 0x00000008ff087e24 */ /* 0x001fe4000f8e00ff */
[----:B------:R-:W-:Y:S02]  /*07f0*/  IMAD.U32 R9, RZ, RZ, UR9 ;  /* 0x00000009ff097e24 */ /* 0x000fe4000f8e00ff */
[----:B------:R-:W-:-:S05]  /*0800*/  IMAD.WIDE R10, R3, 0x4, R8 ;  /* 0x00000004030a7825 */ /* 0x000fca00078e0208 */
[----:B------:R0:W5:Y:S01]  /*0810*/  LDG.E R19, desc[UR6][R10.64] ;  /* 0x000000060a137981 */ /* 0x000162000c1e1900 */
[----:B------:R-:W-:-:S07]  /*0820*/  IMAD.MOV.U32 R22, RZ, RZ, 0x1 ;  /* 0x00000001ff167424 */ /* 0x000fce00078e00ff */
.L_x_11:
[----:B------:R-:W-:Y:S05]  /*0830*/  BSYNC.RECONVERGENT B2 ;  /* 0x0000000000027941 */ /* 0x000fea0003800200 */
.L_x_9:
[----:B-1----:R-:W-:Y:S01]  /*0840*/  IMAD.IADD R13, R3, 0x1, R22 ;  /* 0x00000001030d7824 */ /* 0x002fe200078e0216 */
[----:B0-----:R-:W0:Y:S03]  /*0850*/  LDC.64 R10, c[0x0][0x380] ;  /* 0x0000e000ff0a7b82 */ /* 0x001e260000000a00 */
[----:B------:R-:W-:-:S06]  /*0860*/  IMAD.WIDE R12, R13, 0x4, R8 ;  /* 0x000000040d0c7825 */ /* 0x000fcc00078e0208 */
[----:B------:R-:W2:Y:S01]  /*0870*/  LDG.E R12, desc[UR6][R12.64] ;  /* 0x000000060c0c7981 */ /* 0x000ea2000c1e1900 */
[----:B------:R-:W-:-:S05]  /*0880*/  IADD3 R3, PT, PT, R3, R14, RZ ;  /* 0x0000000e03037210 */ /* 0x000fca0007ffe0ff */
[----:B0-----:R-:W-:-:S06]  /*0890*/  IMAD.WIDE R10, R3, 0x4, R10 ;  /* 0x00000004030a7825 */ /* 0x001fcc00078e020a */
[----:B------:R-:W3:Y:S01]  /*08a0*/  LDG.E R10, desc[UR6][R10.64] ;  /* 0x000000060a0a7981 */ /* 0x000ee2000c1e1900 */
[----:B------:R-:W-:Y:S01]  /*08b0*/  IMAD.WIDE R8, R3, 0x4, R8 ;  /* 0x0000000403087825 */ /* 0x000fe200078e0208 */
[----:B------:R-:W-:-:S03]  /*08c0*/  ISETP.NE.AND P4, PT, R20, RZ, PT ;  /* 0x000000ff1400720c */ /* 0x000fc60003f85270 */
[----:B------:R-:W-:-:S04]  /*08d0*/  VIADD R18, R7, 0x400 ;  /* 0x0000040007127836 */ /* 0x000fc80000000000 */
[----:B------:R-:W-:Y:S01]  /*08e0*/  IMAD.MOV.U32 R3, RZ, RZ, R18 ;  /* 0x000000ffff037224 */ /* 0x000fe200078e0012 */
[----:B--2--5:R-:W-:-:S06]  /*08f0*/  FMNMX R19, R12, R19, PT ;  /* 0x000000130c137209 */ /* 0x024fcc0003800000 */
[----:B------:R-:W0:Y:S02]  /*0900*/  F2I.TRUNC.NTZ R19, R19 ;  /* 0x0000001300137305 */ /* 0x000e24000020f100 */
[----:B0-----:R-:W-:-:S05]  /*0910*/  I2FP.F32.S32 R21, R19 ;  /* 0x0000001300157245 */ /* 0x001fca0000201400 */
[----:B---3--:R-:W-:-:S05]  /*0920*/  FADD R21, R10, R21 ;  /* 0x000000150a157221 */ /* 0x008fca0000000000 */
[----:B------:R0:W-:Y:S01]  /*0930*/  STG.E desc[UR6][R8.64], R21 ;  /* 0x0000001508007986 */ /* 0x0001e2000c101906 */
[----:B------:R-:W-:Y:S05]  /*0940*/  @!P4 BRA `(.L_x_8) ;  /* 0x00000004006cc947 */ /* 0x000fea0003800000 */
[----:B0-----:R-:W-:Y:S01]  /*0950*/  IABS R8, R18 ;  /* 0x0000001200087213 */ /* 0x001fe20000000000 */
[----:B------:R-:W0:Y:S01]  /*0960*/  LDC.64 R12, c[0x0][0x388] ;  /* 0x0000e200ff0c7b82 */ /* 0x000e220000000a00 */
[----:B------:R-:W-:Y:S01]  /*0970*/  ISETP.GE.AND P5, PT, R18, RZ, PT ;  /* 0x000000ff1200720c */ /* 0x000fe20003fa6270 */
[----:B------:R-:W-:Y:S01]  /*0980*/  BSSY.RECONVERGENT B2, `(.L_x_12) ;  /* 0x000001d000027945 */ /* 0x000fe20003800200 */
[----:B------:R-:W-:Y:S01]  /*0990*/  SHF.R.S32.HI R11, RZ, 0x1f, R7 ;  /* 0x0000001fff0b7819 */ /* 0x000fe20000011407 */
[----:B------:R-:W-:-:S04]  /*09a0*/  IMAD.HI.U32 R3, R16, R8, RZ ;  /* 0x0000000810037227 */ /* 0x000fc800078e00ff */
[----:B------:R-:W-:-:S04]  /*09b0*/  IMAD.MOV R3, RZ, RZ, -R3 ;  /* 0x000000ffff037224 */ /* 0x000fc800078e0a03 */
[----:B------:R-:W-:-:S05]  /*09c0*/  IMAD R8, R15, R3, R8 ;  /* 0x000000030f087224 */ /* 0x000fca00078e0208 */
[----:B------:R-:W-:-:S13]  /*09d0*/  ISETP.GT.U32.AND P4, PT, R15, R8, PT ;  /* 0x000000080f00720c */ /* 0x000fda0003f84070 */
[----:B------:R-:W-:-:S05]  /*09e0*/  @!P4 IMAD.IADD R8, R8, 0x1, -R15 ;  /* 0x000000010808c824 */ /* 0x000fca00078e0a0f */
[----:B------:R-:W-:-:S13]  /*09f0*/  ISETP.GT.U32.AND P4, PT, R15, R8, PT ;  /* 0x000000080f00720c */ /* 0x000fda0003f84070 */
[----:B------:R-:W-:Y:S01]  /*0a00*/  @!P4 IMAD.IADD R8, R8, 0x1, -R15 ;  /* 0x000000010808c824 */ /* 0x000fe200078e0a0f */
[----:B------:R-:W-:-:S03]  /*0a10*/  IADD3 R9, P4, PT, R7, R0, RZ ;  /* 0x0000000007097210 */ /* 0x000fc60007f9e0ff */
[----:B------:R-:W-:Y:S01]  /*0a20*/  @!P5 IMAD.MOV R8, RZ, RZ, -R8 ;  /* 0x000000ffff08d224 */ /* 0x000fe200078e0a08 */
[----:B------:R-:W-:-:S04]  /*0a30*/  LEA.HI.X.SX32 R10, R0, R11, 0x1, P4 ;  /* 0x0000000b000a7211 */ /* 0x000fc800020f0eff */
[----:B------:R-:W-:Y:S02]  /*0a40*/  SEL R3, R17, R8, !P3 ;  /* 0x0000000811037207 */ /* 0x000fe40005800000 */
[----:B0-----:R-:W-:Y:S02]  /*0a50*/  LEA R8, P5, R9, R12, 0x2 ;  /* 0x0000000c09087211 */ /* 0x001fe400078a10ff */
[----:B------:R-:W-:Y:S02]  /*0a60*/  ISETP.NE.AND P4, PT, R3, RZ, PT ;  /* 0x000000ff0300720c */ /* 0x000fe40003f85270 */
[----:B------:R-:W-:-:S11]  /*0a70*/  LEA.HI.X R9, R9, R13, R10, 0x2, P5 ;  /* 0x0000000d09097211 */ /* 0x000fd600028f140a */
[----:B------:R-:W-:Y:S05]  /*0a80*/  @!P4 BRA `(.L_x_13) ;  /* 0x000000000024c947 */ /* 0x000fea0003800000 */
[----:B------:R-:W2:Y:S04]  /*0a90*/  LDG.E R10, desc[UR6][R8.64+0x1000] ;  /* 0x00100006080a7981 */ /* 0x000ea8000c1e1900 */
[----:B------:R-:W2:Y:S01]  /*0aa0*/  @P0 LDG.E R3, desc[UR6][R8.64+0x1004] ;  /* 0x0010040608030981 */ /* 0x000ea2000c1e1900 */
[----:B------:R-:W-:Y:S01]  /*0ab0*/  MOV R19, 0xffffffff ;  /* 0xffffffff00137802 */ /* 0x000fe20000000f00 */
[----:B------:R-:W-:Y:S01]  /*0ac0*/  IMAD.MOV.U32 R21, RZ, RZ, -0x1 ;  /* 0xffffffffff157424 */ /* 0x000fe200078e00ff */
[----:B--2---:R-:W-:-:S06]  /*0ad0*/  @P0 FMNMX R18, R10, R3, PT ;  /* 0x000000030a120209 */ /* 0x004fcc0003800000 */
[----:B------:R-:W0:Y:S02]  /*0ae0*/  @P0 F2I.TRUNC.NTZ R18, R18 ;  /* 0x0000001200120305 */ /* 0x000e24000020f100 */
[----:B0-----:R-:W-:Y:S01]  /*0af0*/  @P0 I2FP.F32.S32 R3, R18 ;  /* 0x0000001200030245 */ /* 0x001fe20000201400 */
[----:B------:R-:W-:Y:S01]  /*0b00*/  @!P0 IMAD.MOV.U32 R3, RZ, RZ, R10 ;  /* 0x000000ffff038224 */ /* 0x000fe200078e000a */
[----:B------:R-:W-:Y:S06]  /*0b10*/  BRA `(.L_x_14) ;  /* 0x00000000000c7947 */ /* 0x000fec0003800000 */
.L_x_13:
[----:B------:R0:W5:Y:S01]  /*0b20*/  LDG.E R3, desc[UR6][R8.64+0x1000] ;  /* 0x0010000608037981 */ /* 0x000162000c1e1900 */
[----:B------:R-:W-:Y:S02]  /*0b30*/  IMAD.MOV.U32 R19, RZ, RZ, 0x1 ;  /* 0x00000001ff137424 */ /* 0x000fe400078e00ff */
[----:B------:R-:W-:-:S07]  /*0b40*/  IMAD.MOV.U32 R21, RZ, RZ, RZ ;  /* 0x000000ffff157224 */ /* 0x000fce00078e00ff */
.L_x_14:
[----:B------:R-:W-:Y:S05]  /*0b50*/  BSYNC.RECONVERGENT B2 ;  /* 0x0000000000027941 */ /* 0x000fea0003800200 */
.L_x_12:
[C---:B------:R-:W-:Y:S01]  /*0b60*/  LEA R18, P4, R19.reuse, R8, 0x2 ;  /* 0x0000000813127211 */ /* 0x040fe200078810ff */
[----:B------:R-:W1:Y:S03]  /*0b70*/  LDCU.64 UR8, c[0x0][0x380] ;  /* 0x00007000ff0877ac */ /* 0x000e660008000a00 */
[----:B------:R-:W-:-:S05]  /*0b80*/  LEA.HI.X R19, R19, R9, R21, 0x2, P4 ;  /* 0x0000000913137211 */ /* 0x000fca00020f1415 */
[----:B------:R-:W2:Y:S01]  /*0b90*/  LDG.E R18, desc[UR6][R18.64+0x1000] ;  /* 0x0010000612127981 */ /* 0x000ea2000c1e1900 */
[----:B------:R-:W-:-:S04]  /*0ba0*/  IADD3 R24, P4, PT, R7, R2, RZ ;  /* 0x0000000207187210 */ /* 0x000fc80007f9e0ff */
[----:B------:R-:W-:Y:S01]  /*0bb0*/  LEA.HI.X.SX32 R11, R2, R11, 0x1, P4 ;  /* 0x0000000b020b7211 */ /* 0x000fe200020f0eff */
[----:B------:R-:W-:-:S03]  /*0bc0*/  IMAD.SHL.U32 R23, R24, 0x4, RZ ;  /* 0x0000000418177824 */ /* 0x000fc600078e00ff */
[----:B------:R-:W-:Y:S02]  /*0bd0*/  SHF.L.U64.HI R24, R24, 0x2, R11 ;  /* 0x0000000218187819 */ /* 0x000fe4000001020b */
[----:B-1----:R-:W-:-:S04]  /*0be0*/  IADD3 R10, P4, PT, R23, UR8, RZ ;  /* 0x00000008170a7c10 */ /* 0x002fc8000ff9e0ff */
[----:B------:R-:W-:-:S05]  /*0bf0*/  IADD3.X R11, PT, PT, R24, UR9, RZ, P4, !PT ;  /* 0x00000009180b7c10 */ /* 0x000fca000a7fe4ff */
[----:B------:R-:W3:Y:S01]  /*0c00*/  LDG.E R22, desc[UR6][R10.64+0x1000] ;  /* 0x001000060a167981 */ /* 0x000ee2000c1e1900 */
[----:B------:R-:W-:-:S05]  /*0c10*/  IADD3 R12, P4, PT, R23, R12, RZ ;  /* 0x0000000c170c7210 */ /* 0x000fca0007f9e0ff */
[----:B------:R-:W-:Y:S01]  /*0c20*/  IMAD.X R13, R24, 0x1, R13, P4 ;  /* 0x00000001180d7824 */ /* 0x000fe200020e060d */
[----:B------:R-:W-:Y:S02]  /*0c30*/  ISETP.NE.AND P4, PT, R20, 0x400, PT ;  /* 0x000004001400780c */ /* 0x000fe40003f85270 */
[----:B--2--5:R-:W-:-:S06]  /*0c40*/  FMNMX R21, R18, R3, PT ;  /* 0x0000000312157209 */ /* 0x024fcc0003800000 */
[----:B------:R-:W1:Y:S02]  /*0c50*/  F2I.TRUNC.NTZ R21, R21 ;  /* 0x0000001500157305 */ /* 0x000e64000020f100 */
[----:B-1----:R-:W-:-:S05]  /*0c60*/  I2FP.F32.S32 R3, R21 ;  /* 0x0000001500037245 */ /* 0x002fca0000201400 */
[----:B---3--:R-:W-:Y:S01]  /*0c70*/  FADD R19, R22, R3 ;  /* 0x0000000316137221 */ /* 0x008fe20000000000 */
[----:B------:R-:W-:-:S04]  /*0c80*/  MOV R3, R5 ;  /* 0x0000000500037202 */ /* 0x000fc80000000f00 */
[----:B------:R1:W-:Y:S01]  /*0c90*/  STG.E desc[UR6][R12.64+0x1000], R19 ;  /* 0x001000130c007986 */ /* 0x0003e2000c101906 */
[----:B------:R-:W-:Y:S05]  /*0ca0*/  @!P4 BRA `(.L_x_8) ;  /* 0x000000000094c947 */ /* 0x000fea0003800000 */
[----:B------:R-:W-:Y:S01]  /*0cb0*/  IABS R3, R5 ;  /* 0x0000000500037213 */ /* 0x000fe20000000000 */
[----:B------:R-:W-:Y:S01]  /*0cc0*/  BSSY.RECONVERGENT B2, `(.L_x_15) ;  /* 0x0000019000027945 */ /* 0x000fe20003800200 */
[----:B------:R-:W-:-:S03]  /*0cd0*/  ISETP.GE.AND P5, PT, R5, RZ, PT ;  /* 0x000000ff0500720c */ /* 0x000fc60003fa6270 */
[----:B------:R-:W-:-:S04]  /*0ce0*/  IMAD.HI.U32 R16, R16, R3, RZ ;  /* 0x0000000310107227 */ /* 0x000fc800078e00ff */
[----:B------:R-:W-:-:S04]  /*0cf0*/  IMAD.MOV R16, RZ, RZ, -R16 ;  /* 0x000000ffff107224 */ /* 0x000fc800078e0a10 */
[----:B------:R-:W-:-:S05]  /*0d00*/  IMAD R16, R15, R16, R3 ;  /* 0x000000100f107224 */ /* 0x000fca00078e0203 */
[----:B------:R-:W-:-:S13]  /*0d10*/  ISETP.GT.U32.AND P4, PT, R15, R16, PT ;  /* 0x000000100f00720c */ /* 0x000fda0003f84070 */
[----:B------:R-:W-:-:S05]  /*0d20*/  @!P4 IMAD.IADD R16, R16, 0x1, -R15 ;  /* 0x000000011010c824 */ /* 0x000fca00078e0a0f */
[----:B------:R-:W-:-:S13]  /*0d30*/  ISETP.GT.U32.AND P4, PT, R15, R16, PT ;  /* 0x000000100f00720c */ /* 0x000fda0003f84070 */
[----:B------:R-:W-:-:S04]  /*0d40*/  @!P4 IMAD.IADD R16, R16, 0x1, -R15 ;  /* 0x000000011010c824 */ /* 0x000fc800078e0a0f */
[----:B------:R-:W-:-:S05]  /*0d50*/  @!P5 IMAD.MOV R16, RZ, RZ, -R16 ;  /* 0x000000ffff10d224 */ /* 0x000fca00078e0a10 */
[----:B------:R-:W-:-:S04]  /*0d60*/  SEL R16, R17, R16, !P3 ;  /* 0x0000001011107207 */ /* 0x000fc80005800000 */
[----:B------:R-:W-:-:S13]  /*0d70*/  ISETP.NE.AND P3, PT, R16, RZ, PT ;  /* 0x000000ff1000720c */ /* 0x000fda0003f65270 */
[----:B------:R-:W-:Y:S05]  /*0d80*/  @!P3 BRA `(.L_x_16) ;  /* 0x000000000024b947 */ /* 0x000fea0003800000 */
[----:B------:R-:W2:Y:S04]  /*0d90*/  LDG.E R3, desc[UR6][R8.64+0x2000] ;  /* 0x0020000608037981 */ /* 0x000ea8000c1e1900 */
[----:B------:R-:W2:Y:S01]  /*0da0*/  @P1 LDG.E R16, desc[UR6][R8.64+0x2004] ;  /* 0x0020040608101981 */ /* 0x000ea2000c1e1900 */
[----:B------:R-:W-:Y:S02]  /*0db0*/  IMAD.MOV.U32 R17, RZ, RZ, -0x1 ;  /* 0xffffffffff117424 */ /* 0x000fe400078e00ff */
[----:B------:R-:W-:Y:S01]  /*0dc0*/  IMAD.MOV.U32 R18, RZ, RZ, -0x1 ;  /* 0xffffffffff127424 */ /* 0x000fe200078e00ff */
[----:B--2---:R-:W-:-:S06]  /*0dd0*/  @P1 FMNMX R16, R3, R16, PT ;  /* 0x0000001003101209 */ /* 0x004fcc0003800000 */
[----:B------:R-:W2:Y:S02]  /*0de0*/  @P1 F2I.TRUNC.NTZ R16, R16 ;  /* 0x0000001000101305 */ /* 0x000ea4000020f100 */
[----:B--2---:R-:W-:Y:S02]  /*0df0*/  @P1 I2FP.F32.S32 R15, R16 ;  /* 0x00000010000f1245 */ /* 0x004fe40000201400 */
[----:B------:R-:W-:Y:S01]  /*0e00*/  @!P1 MOV R15, R3 ;  /* 0x00000003000f9202 */ /* 0x000fe20000000f00 */
[----:B------:R-:W-:Y:S06]  /*0e10*/  BRA `(.L_x_17) ;  /* 0x00000000000c7947 */ /* 0x000fec0003800000 */
.L_x_16:
[----:B------:R2:W5:Y:S01]  /*0e20*/  LDG.E R15, desc[UR6][R8.64+0x2000] ;  /* 0x00200006080f7981 */ /* 0x000562000c1e1900 */
[----:B------:R-:W-:Y:S02]  /*0e30*/  IMAD.MOV.U32 R17, RZ, RZ, 0x1 ;  /* 0x00000001ff117424 */ /* 0x000fe400078e00ff */
[----:B------:R-:W-:-:S07]  /*0e40*/  IMAD.MOV.U32 R18, RZ, RZ, RZ ;  /* 0x000000ffff127224 */ /* 0x000fce00078e00ff */
.L_x_17:
[----:B------:R-:W-:Y:S05]  /*0e50*/  BSYNC.RECONVERGENT B2 ;  /* 0x0000000000027941 */ /* 0x000fea0003800200 */
.L_x_15:
[C---:B0-2---:R-:W-:Y:S01]  /*0e60*/  LEA R8, P3, R17.reuse, R8, 0x2 ;  /* 0x0000000811087211 */ /* 0x045fe200078610ff */
[----:B------:R-:W2:Y:S03]  /*0e70*/  LDG.E R10, desc[UR6][R10.64+0x2000] ;  /* 0x002000060a0a7981 */ /* 0x000ea6000c1e1900 */
[----:B------:R-:W-:-:S05]  /*0e80*/  LEA.HI.X R9, R17, R9, R18, 0x2, P3 ;  /* 0x0000000911097211 */ /* 0x000fca00018f1412 */
[----:B------:R-:W3:Y:S02]  /*0e90*/  LDG.E R8, desc[UR6][R8.64+0x2000] ;  /* 0x0020000608087981 */ /* 0x000ee4000c1e1900 */
[----:B---3-5:R-:W-:-:S06]  /*0ea0*/  FMNMX R15, R8, R15, PT ;  /* 0x0000000f080f7209 */ /* 0x028fcc0003800000 */
[----:B------:R-:W0:Y:S02]  /*0eb0*/  F2I.TRUNC.NTZ R15, R15 ;  /* 0x0000000f000f7305 */ /* 0x000e24000020f100 */
[----:B0-----:R-:W-:-:S05]  /*0ec0*/  I2FP.F32.S32 R3, R15 ;  /* 0x0000000f00037245 */ /* 0x001fca0000201400 */
[----:B--2---:R-:W-:-:S05]  /*0ed0*/  FADD R17, R10, R3 ;  /* 0x000000030a117221 */ /* 0x004fca0000000000 */
[----:B------:R2:W-:Y:S01]  /*0ee0*/  STG.E desc[UR6][R12.64+0x2000], R17 ;  /* 0x002000110c007986 */ /* 0x0005e2000c101906 */
[----:B------:R-:W-:-:S07]  /*0ef0*/  IMAD.MOV.U32 R3, RZ, RZ, R4 ;  /* 0x000000ffff037224 */ /* 0x000fce00078e0004 */
.L_x_8:
[----:B------:R-:W-:Y:S05]  /*0f00*/  BSYNC.RECONVERGENT B0 ;  /* 0x0000000000007941 */ /* 0x000fea0003800200 */
.L_x_7:
[----:B------:R-:W-:-:S13]  /*0f10*/  ISETP.GE.U32.AND P3, PT, R6, 0xc00, PT ;  /* 0x00000c000600780c */ /* 0x000fda0003f66070 */
[----:B------:R-:W-:Y:S05]  /*0f20*/  @!P3 BRA `(.L_x_6) ;  /* 0x00000010000cb947 */ /* 0x000fea0003800000 */
[----:B0-----:R-:W-:Y:S02]  /*0f30*/  IABS R21, R14 ;  /* 0x0000000e00157213 */ /* 0x001fe40000000000 */
[----:B------:R-:W-:Y:S02]  /*0f40*/  SHF.R.S32.HI R16, RZ, 0x1f, R0 ;  /* 0x0000001fff107819 */ /* 0x000fe40000011400 */
[----:B------:R-:W0:Y:S08]  /*0f50*/  I2F.RP R10, R21 ;  /* 0x00000015000a7306 */ /* 0x000e300000209400 */
[----:B0-----:R-:W0:Y:S02]  /*0f60*/  MUFU.RCP R10, R10 ;  /* 0x0000000a000a7308 */ /* 0x001e240000001000 */
[----:B0-----:R-:W-:-:S06]  /*0f70*/  VIADD R8, R10, 0xffffffe ;  /* 0x0ffffffe0a087836 */ /* 0x001fcc0000000000 */
[----:B------:R0:W1:Y:S02]  /*0f80*/  F2I.FTZ.U32.TRUNC.NTZ R9, R8 ;  /* 0x0000000800097305 */ /* 0x000064000021f000 */
[----:B0-----:R-:W-:Y:S02]  /*0f90*/  IMAD.MOV.U32 R8, RZ, RZ, RZ ;  /* 0x000000ffff087224 */ /* 0x001fe400078e00ff */
[----:B-12---:R-:W-:-:S04]  /*0fa0*/  IMAD.MOV R12, RZ, RZ, -R9 ;  /* 0x000000ffff0c7224 */ /* 0x006fc800078e0a09 */
[----:B------:R-:W-:-:S04]  /*0fb0*/  IMAD R11, R12, R21, RZ ;  /* 0x000000150c0b7224 */ /* 0x000fc800078e02ff */
[----:B------:R-:W-:-:S07]  /*0fc0*/  IMAD.HI.U32 R20, R9, R11, R8 ;  /* 0x0000000b09147227 */ /* 0x000fce00078e0008 */
.L_x_30:
[----:B------:R-:W0:Y:S01]  /*0fd0*/  LDC R18, c[0x0][0x394] ;  /* 0x0000e500ff127b82 */ /* 0x000e220000000800 */
[----:B---3--:R-:W-:Y:S01]  /*0fe0*/  IABS R8, R3 ;  /* 0x0000000300087213 */ /* 0x008fe20000000000 */
[----:B------:R-:W-:Y:S01]  /*0ff0*/  BSSY.RECONVERGENT B0, `(.L_x_18) ;  /* 0x0000039000007945 */ /* 0x000fe20003800200 */
[----:B------:R-:W-:Y:S01]  /*1000*/  ISETP.GE.AND P4, PT, R3, RZ, PT ;  /* 0x000000ff0300720c */ /* 0x000fe20003f86270 */
[----:B------:R-:W-:Y:S02]  /*1010*/  IMAD.IADD R15, R0, 0x1, R3 ;  /* 0x00000001000f7824 */ /* 0x000fe400078e0203 */
[----:B------:R-:W-:-:S05]  /*1020*/  IMAD.HI.U32 R20, R20, R8, RZ ;  /* 0x0000000814147227 */ /* 0x000fca00078e00ff */
[----:B------:R-:W-:Y:S02]  /*1030*/  IADD3 R20, PT, PT, -R20, RZ, RZ ;  /* 0x000000ff14147210 */ /* 0x000fe40007ffe1ff */
[-C--:B0-----:R-:W-:Y:S02]  /*1040*/  IABS R17, R18.reuse ;  /* 0x0000001200117213 */ /* 0x081fe40000000000 */
[----:B------:R-:W-:-:S03]  /*1050*/  LOP3.LUT R19, RZ, R18, RZ, 0x33, !PT ;  /* 0x00000012ff137212 */ /* 0x000fc600078e33ff */
[----:B------:R-:W-:-:S05]  /*1060*/  IMAD R8, R17, R20, R8 ;  /* 0x0000001411087224 */ /* 0x000fca00078e0208 */
        /* <DEDUP_REMOVED lines=8> */
[----:B------:R-:W-:Y:S05]  /*10f0*/  @P4 BRA `(.L_x_19) ;  /* 0x0000000000184947 */ /* 0x000fea0003800000 */
[----:B------:R-:W-:Y:S02]  /*1100*/  IMAD.U32 R10, RZ, RZ, UR12 ;  /* 0x0000000cff0a7e24 */ /* 0x000fe4000f8e00ff */
[----:B------:R-:W-:Y:S02]  /*1110*/  IMAD.U32 R11, RZ, RZ, UR13 ;  /* 0x0000000dff0b7e24 */ /* 0x000fe4000f8e00ff */
[----:B------:R-:W-:-:S05]  /*1120*/  IMAD.WIDE R8, R15, 0x4, R10 ;  /* 0x000000040f087825 */ /* 0x000fca00078e020a */
[----:B------:R0:W5:Y:S01]  /*1130*/  LDG.E R14, desc[UR6][R8.64] ;  /* 0x00000006080e7981 */ /* 0x000162000c1e1900 */
[----:B------:R-:W-:Y:S01]  /*1140*/  HFMA2 R20, -RZ, RZ, 0, 5.9604644775390625e-08 ;  /* 0x00000001ff147431 */ /* 0x000fe200000001ff */
[----:B------:R-:W-:Y:S06]  /*1150*/  BRA `(.L_x_20) ;  /* 0x0000000000887947 */ /* 0x000fec0003800000 */
.L_x_19:
[----:B------:R-:W0:Y:S01]  /*1160*/  I2F.RP R11, R17 ;  /* 0x00000011000b7306 */ /* 0x000e220000209400 */
[----:B------:R-:W-:-:S05]  /*1170*/  VIADD R10, R3, 0x1 ;  /* 0x00000001030a7836 */ /* 0x000fca0000000000 */
[----:B------:R-:W-:Y:S02]  /*1180*/  IABS R12, R10 ;  /* 0x0000000a000c7213 */ /* 0x000fe40000000000 */
[----:B------:R-:W-:Y:S01]  /*1190*/  ISETP.GE.AND P5, PT, R10, RZ, PT ;  /* 0x000000ff0a00720c */ /* 0x000fe20003fa6270 */
[----:B0-----:R-:W0:Y:S02]  /*11a0*/  MUFU.RCP R11, R11 ;  /* 0x0000000b000b7308 */ /* 0x001e240000001000 */
[----:B0-----:R-:W-:-:S06]  /*11b0*/  VIADD R9, R11, 0xffffffe ;  /* 0x0ffffffe0b097836 */ /* 0x001fcc0000000000 */
[----:B------:R-:W0:Y:S02]  /*11c0*/  F2I.FTZ.U32.TRUNC.NTZ R9, R9 ;  /* 0x0000000900097305 */ /* 0x000e24000021f000 */
[----:B0-----:R-:W-:-:S04]  /*11d0*/  IMAD.MOV R8, RZ, RZ, -R9 ;  /* 0x000000ffff087224 */ /* 0x001fc800078e0a09 */
[----:B------:R-:W-:Y:S02]  /*11e0*/  IMAD R13, R8, R17, RZ ;  /* 0x00000011080d7224 */ /* 0x000fe400078e02ff */
[----:B------:R-:W-:-:S04]  /*11f0*/  IMAD.MOV.U32 R8, RZ, RZ, RZ ;  /* 0x000000ffff087224 */ /* 0x000fc800078e00ff */
[----:B------:R-:W-:-:S06]  /*1200*/  IMAD.HI.U32 R13, R9, R13, R8 ;  /* 0x0000000d090d7227 */ /* 0x000fcc00078e0008 */
[----:B------:R-:W-:-:S04]  /*1210*/  IMAD.HI.U32 R8, R13, R12, RZ ;  /* 0x0000000c0d087227 */ /* 0x000fc800078e00ff */
[----:B------:R-:W-:-:S04]  /*1220*/  IMAD.MOV R8, RZ, RZ, -R8 ;  /* 0x000000ffff087224 */ /* 0x000fc800078e0a08 */
[----:B------:R-:W-:-:S05]  /*1230*/  IMAD R8, R17, R8, R12 ;  /* 0x0000000811087224 */ /* 0x000fca00078e020c */
[----:B------:R-:W-:-:S13]  /*1240*/  ISETP.GT.U32.AND P4, PT, R17, R8, PT ;  /* 0x000000081100720c */ /* 0x000fda0003f84070 */
[----:B------:R-:W-:-:S05]  /*1250*/  @!P4 IMAD.IADD R8, R8, 0x1, -R17 ;  /* 0x000000010808c824 */ /* 0x000fca00078e0a11 */
[----:B------:R-:W-:-:S13]  /*1260*/  ISETP.GT.U32.AND P4, PT, R17, R8, PT ;  /* 0x000000081100720c */ /* 0x000fda0003f84070 */
[----:B------:R-:W-:-:S05]  /*1270*/  @!P4 IADD3 R8, PT, PT, R8, -R17, RZ ;  /* 0x800000110808c210 */ /* 0x000fca0007ffe0ff */
[----:B------:R-:W-:-:S05]  /*1280*/  @!P5 IMAD.MOV R8, RZ, RZ, -R8 ;  /* 0x000000ffff08d224 */ /* 0x000fca00078e0a08 */
[----:B------:R-:W-:-:S04]  /*1290*/  SEL R8, R19, R8, !P3 ;  /* 0x0000000813087207 */ /* 0x000fc80005800000 */
[----:B------:R-:W-:-:S13]  /*12a0*/  ISETP.NE.AND P4, PT, R8, RZ, PT ;  /* 0x000000ff0800720c */ /* 0x000fda0003f85270 */
[----:B------:R-:W-:Y:S02]  /*12b0*/  @!P4 IMAD.U32 R10, RZ, RZ, UR12 ;  /* 0x0000000cff0ace24 */ /* 0x000fe4000f8e00ff */
[----:B------:R-:W-:Y:S02]  /*12c0*/  @!P4 IMAD.U32 R11, RZ, RZ, UR13 ;  /* 0x0000000dff0bce24 */ /* 0x000fe4000f8e00ff */
[----:B------:R-:W-:-:S04]  /*12d0*/  @!P4 IMAD.WIDE R8, R15, 0x4, R10 ;  /* 0x000000040f08c825 */ /* 0x000fc800078e020a */
[----:B------:R-:W-:Y:S01]  /*12e0*/  @P4 IMAD.U32 R10, RZ, RZ, UR12 ;  /* 0x0000000cff0a4e24 */ /* 0x000fe2000f8e00ff */
[----:B------:R0:W5:Y:S01]  /*12f0*/  @!P4 LDG.E R14, desc[UR6][R8.64] ;  /* 0x00000006080ec981 */ /* 0x000162000c1e1900 */
[----:B------:R-:W-:Y:S02]  /*1300*/  @P4 IMAD.U32 R11, RZ, RZ, UR13 ;  /* 0x0000000dff0b4e24 */ /* 0x000fe4000f8e00ff */
[----:B------:R-:W-:-:S05]  /*1310*/  @P4 IMAD.WIDE R12, R15, 0x4, R10 ;  /* 0x000000040f0c4825 */ /* 0x000fca00078e020a */
[----:B------:R-:W2:Y:S04]  /*1320*/  @P4 LDG.E R21, desc[UR6][R12.64] ;  /* 0x000000060c154981 */ /* 0x000ea8000c1e1900 */
[----:B------:R-:W2:Y:S02]  /*1330*/  @P4 LDG.E R20, desc[UR6][R12.64+0x4] ;  /* 0x000004060c144981 */ /* 0x000ea4000c1e1900 */
[----:B--2---:R-:W-:-:S06]  /*1340*/  @P4 FMNMX R21, R21, R20, PT ;  /* 0x0000001415154209 */ /* 0x004fcc0003800000 */
[----:B------:R-:W1:Y:S01]  /*1350*/  @P4 F2I.TRUNC.NTZ R21, R21 ;  /* 0x0000001500154305 */ /* 0x000e62000020f100 */
[----:B------:R-:W-:Y:S01]  /*1360*/  IMAD.MOV.U32 R20, RZ, RZ, -0x1 ;  /* 0xffffffffff147424 */ /* 0x000fe200078e00ff */
[----:B01----:R-:W-:-:S07]  /*1370*/  @P4 I2FP.F32.S32 R14, R21 ;  /* 0x00000015000e4245 */ /* 0x003fce0000201400 */
.L_x_20:
[----:B------:R-:W-:Y:S05]  /*1380*/  BSYNC.RECONVERGENT B0 ;  /* 0x0000000000007941 */ /* 0x000fea0003800200 */
.L_x_18:
[----:B------:R-:W-:Y:S01]  /*1390*/  IADD3 R13, PT, PT, R15, R20, RZ ;  /* 0x000000140f0d7210 */ /* 0x000fe20007ffe0ff */
[----:B0-----:R-:W0:Y:S04]  /*13a0*/  LDC.64 R8, c[0x0][0x380] ;  /* 0x0000e000ff087b82 */ /* 0x001e280000000a00 */
[----:B------:R-:W-:-:S06]  /*13b0*/  IMAD.WIDE R12, R13, 0x4, R10 ;  /* 0x000000040d0c7825 */ /* 0x000fcc00078e020a */
[----:B------:R-:W2:Y:S01]  /*13c0*/  LDG.E R13, desc[UR6][R12.64] ;  /* 0x000000060c0d7981 */ /* 0x000ea2000c1e1900 */
[----:B------:R-:W-:-:S04]  /*13d0*/  IMAD.IADD R15, R15, 0x1, R18 ;  /* 0x000000010f0f7824 */ /* 0x000fc800078e0212 */
[----:B0-----:R-:W-:-:S05]  /*13e0*/  IMAD.WIDE R8, R15, 0x4, R8 ;  /* 0x000000040f087825 */ /* 0x001fca00078e0208 */
[----:B------:R0:W3:Y:S01]  /*13f0*/  LDG.E R22, desc[UR6][R8.64] ;  /* 0x0000000608167981 */ /* 0x0000e2000c1e1900 */
[----:B------:R-:W1:Y:S01]  /*1400*/  I2F.RP R25, R17 ;  /* 0x0000001100197306 */ /* 0x000e620000209400 */
[----:B------:R-:W-:Y:S01]  /*1410*/  VIADD R23, R3, 0x400 ;  /* 0x0000040003177836 */ /* 0x000fe20000000000 */
[----:B------:R-:W-:Y:S04]  /*1420*/  BSSY.RECONVERGENT B0, `(.L_x_21) ;  /* 0x000003b000007945 */ /* 0x000fe80003800200 */
[----:B------:R-:W-:Y:S02]  /*1430*/  IABS R24, R23 ;  /* 0x0000001700187213 */ /* 0x000fe40000000000 */
[----:B------:R-:W-:Y:S02]  /*1440*/  ISETP.GE.AND P5, PT, R23, RZ, PT ;  /* 0x000000ff1700720c */ /* 0x000fe40003fa6270 */
[----:B------:R-:W-:Y:S01]  /*1450*/  SHF.R.S32.HI R23, RZ, 0x1f, R3 ;  /* 0x0000001fff177819 */ /* 0x000fe20000011403 */
[----:B-1----:R-:W1:Y:S02]  /*1460*/  MUFU.RCP R25, R25 ;  /* 0x0000001900197308 */ /* 0x002e640000001000 */
[----:B-1----:R-:W-:-:S06]  /*1470*/  VIADD R21, R25, 0xffffffe ;  /* 0x0ffffffe19157836 */ /* 0x002fcc0000000000 */
[----:B------:R-:W1:Y:S02]  /*1480*/  F2I.FTZ.U32.TRUNC.NTZ R21, R21 ;  /* 0x0000001500157305 */ /* 0x000e64000021f000 */
[----:B-1----:R-:W-:-:S04]  /*1490*/  IMAD.MOV R20, RZ, RZ, -R21 ;  /* 0x000000ffff147224 */ /* 0x002fc800078e0a15 */
[----:B------:R-:W-:Y:S02]  /*14a0*/  IMAD R27, R20, R17, RZ ;  /* 0x00000011141b7224 */ /* 0x000fe400078e02ff */
[----:B------:R-:W-:-:S04]  /*14b0*/  IMAD.MOV.U32 R20, RZ, RZ, RZ ;  /* 0x000000ffff147224 */ /* 0x000fc800078e00ff */
[----:B------:R-:W-:Y:S01]  /*14c0*/  IMAD.HI.U32 R20, R21, R27, R20 ;  /* 0x0000001b15147227 */ /* 0x000fe200078e0014 */
[----:B------:R-:W-:-:S05]  /*14d0*/  MOV R21, R17 ;  /* 0x0000001100157202 */ /* 0x000fca0000000f00 */
[----:B0-----:R-:W-:-:S04]  /*14e0*/  IMAD.HI.U32 R8, R20, R24, RZ ;  /* 0x0000001814087227 */ /* 0x001fc800078e00ff */
[----:B------:R-:W-:-:S04]  /*14f0*/  IMAD.MOV R8, RZ, RZ, -R8 ;  /* 0x000000ffff087224 */ /* 0x000fc800078e0a08 */
[----:B------:R-:W-:Y:S02]  /*1500*/  IMAD R24, R17, R8, R24 ;  /* 0x0000000811187224 */ /* 0x000fe400078e0218 */
[----:B------:R-:W0:Y:S03]  /*1510*/  LDC.64 R8, c[0x0][0x388] ;  /* 0x0000e200ff087b82 */ /* 0x000e260000000a00 */
[----:B------:R-:W-:-:S13]  /*1520*/  ISETP.GT.U32.AND P4, PT, R21, R24, PT ;  /* 0x000000181500720c */ /* 0x000fda0003f84070 */
[----:B------:R-:W-:-:S05]  /*1530*/  @!P4 IMAD.IADD R24, R24, 0x1, -R17 ;  /* 0x000000011818c824 */ /* 0x000fca00078e0a11 */
[----:B------:R-:W-:-:S13]  /*1540*/  ISETP.GT.U32.AND P4, PT, R21, R24, PT ;  /* 0x000000181500720c */ /* 0x000fda0003f84070 */
[----:B------:R-:W-:-:S04]  /*1550*/  @!P4 IMAD.IADD R24, R24, 0x1, -R17 ;  /* 0x000000011818c824 */ /* 0x000fc800078e0a11 */
[----:B------:R-:W-:-:S05]  /*1560*/  @!P5 IMAD.MOV R24, RZ, RZ, -R24 ;  /* 0x000000ffff18d224 */ /* 0x000fca00078e0a18 */
[----:B------:R-:W-:Y:S02]  /*1570*/  SEL R24, R19, R24, !P3 ;  /* 0x0000001813187207 */ /* 0x000fe40005800000 */
[----:B--2--5:R-:W-:Y:S01]  /*1580*/  FMNMX R14, R13, R14, PT ;  /* 0x0000000e0d0e7209 */ /* 0x024fe20003800000 */
[----:B------:R-:W-:Y:S01]  /*1590*/  IMAD.WIDE R12, R15, 0x4, R10 ;  /* 0x000000040f0c7825 */ /* 0x000fe200078e020a */
[----:B------:R-:W-:-:S04]  /*15a0*/  IADD3 R11, P4, PT, R0, R3, RZ ;  /* 0x00000003000b7210 */ /* 0x000fc80007f9e0ff */
[----:B------:R-:W1:Y:S01]  /*15b0*/  F2I.TRUNC.NTZ R14, R14 ;  /* 0x0000000e000e7305 */ /* 0x000e62000020f100 */
[----:B0-----:R-:W-:Y:S02]  /*15c0*/  LEA R10, P5, R11, R8, 0x2 ;  /* 0x000000080b0a7211 */ /* 0x001fe400078a10ff */
[----:B-1----:R-:W-:Y:S01]  /*15d0*/  I2FP.F32.S32 R25, R14 ;  /* 0x0000000e00197245 */ /* 0x002fe20000201400 */
[----:B------:R-:W-:Y:S01]  /*15e0*/  IMAD.X R14, R16, 0x1, R23, P4 ;  /* 0x00000001100e7824 */ /* 0x000fe200020e0617 */
[----:B------:R-:W-:-:S03]  /*15f0*/  ISETP.NE.AND P4, PT, R24, RZ, PT ;  /* 0x000000ff1800720c */ /* 0x000fc60003f85270 */
[----:B---3--:R-:W-:Y:S01]  /*1600*/  FADD R25, R22, R25 ;  /* 0x0000001916197221 */ /* 0x008fe20000000000 */
[----:B------:R-:W-:-:S04]  /*1610*/  LEA.HI.X R11, R11, R9, R14, 0x2, P5 ;  /* 0x000000090b0b7211 */ /* 0x000fc800028f140e */
[----:B------:R0:W-:Y:S05]  /*1620*/  STG.E desc[UR6][R12.64], R25 ;  /* 0x000000190c007986 */ /* 0x0001ea000c101906 */
[----:B------:R-:W-:Y:S05]  /*1630*/  @!P4 BRA `(.L_x_22) ;  /* 0x000000000058c947 */ /* 0x000fea0003800000 */
[----:B------:R-:W-:-:S05]  /*1640*/  VIADD R14, R3, 0x401 ;  /* 0x00000401030e7836 */ /* 0x000fca0000000000 */
[----:B0-----:R-:W-:Y:S02]  /*1650*/  IABS R13, R14 ;  /* 0x0000000e000d7213 */ /* 0x001fe40000000000 */
[----:B------:R-:W-:-:S03]  /*1660*/  ISETP.GE.AND P5, PT, R14, RZ, PT ;  /* 0x000000ff0e00720c */ /* 0x000fc60003fa6270 */
[----:B------:R-:W-:-:S04]  /*1670*/  IMAD.HI.U32 R12, R20, R13, RZ ;  /* 0x0000000d140c7227 */ /* 0x000fc800078e00ff */
[----:B------:R-:W-:-:S04]  /*1680*/  IMAD.MOV R12, RZ, RZ, -R12 ;  /* 0x000000ffff0c7224 */ /* 0x000fc800078e0a0c */
[----:B------:R-:W-:-:S05]  /*1690*/  IMAD R12, R17, R12, R13 ;  /* 0x0000000c110c7224 */ /* 0x000fca00078e020d */
[----:B------:R-:W-:-:S13]  /*16a0*/  ISETP.GT.U32.AND P4, PT, R21, R12, PT ;  /* 0x0000000c1500720c */ /* 0x000fda0003f84070 */
[----:B------:R-:W-:-:S04]  /*16b0*/  @!P4 IADD3 R12, PT, PT, R12, -R17, RZ ;  /* 0x800000110c0cc210 */ /* 0x000fc80007ffe0ff */
[----:B------:R-:W-:-:S13]  /*16c0*/  ISETP.GT.U32.AND P4, PT, R21, R12, PT ;  /* 0x0000000c1500720c */ /* 0x000fda0003f84070 */
[----:B------:R-:W-:-:S04]  /*16d0*/  @!P4 IMAD.IADD R12, R12, 0x1, -R17 ;  /* 0x000000010c0cc824 */ /* 0x000fc800078e0a11 */
[----:B------:R-:W-:-:S05]  /*16e0*/  @!P5 IMAD.MOV R12, RZ, RZ, -R12 ;  /* 0x000000ffff0cd224 */ /* 0x000fca00078e0a0c */
[----:B------:R-:W-:-:S04]  /*16f0*/  SEL R12, R19, R12, !P3 ;  /* 0x0000000c130c7207 */ /* 0x000fc80005800000 */
[----:B------:R-:W-:Y:S02]  /*1700*/  ISETP.NE.AND P4, PT, R12, RZ, PT ;  /* 0x000000ff0c00720c */ /* 0x000fe40003f85270 */
[----:B------:R-:W2:Y:S11]  /*1710*/  LDG.E R12, desc[UR6][R10.64+0x1000] ;  /* 0x001000060a0c7981 */ /* 0x000eb6000c1e1900 */
[----:B------:R-:W2:Y:S01]  /*1720*/  @P4 LDG.E R13, desc[UR6][R10.64+0x1004] ;  /* 0x001004060a0d4981 */ /* 0x000ea2000c1e1900 */
[----:B------:R-:W-:-:S02]  /*1730*/  IMAD.MOV.U32 R15, RZ, RZ, -0x1 ;  /* 0xffffffffff0f7424 */ /* 0x000fc400078e00ff */
[----:B------:R-:W-:Y:S01]  /*1740*/  IMAD.MOV.U32 R22, RZ, RZ, -0x1 ;  /* 0xffffffffff167424 */ /* 0x000fe200078e00ff */
[----:B--2---:R-:W-:-:S06]  /*1750*/  @P4 FMNMX R13, R12, R13, PT ;  /* 0x0000000d0c0d4209 */ /* 0x004fcc0003800000 */
[----:B------:R-:W0:Y:S02]  /*1760*/  @P4 F2I.TRUNC.NTZ R13, R13 ;  /* 0x0000000d000d4305 */ /* 0x000e24000020f100 */
[----:B0-----:R-:W-:Y:S01]  /*1770*/  @P4 I2FP.F32.S32 R25, R13 ;  /* 0x0000000d00194245 */ /* 0x001fe20000201400 */
[----:B------:R-:W-:Y:S01]  /*1780*/  @!P4 IMAD.MOV.U32 R25, RZ, RZ, R12 ;  /* 0x000000ffff19c224 */ /* 0x000fe200078e000c */
[----:B------:R-:W-:Y:S06]  /*1790*/  BRA `(.L_x_23) ;  /* 0x00000000000c7947 */ /* 0x000fec0003800000 */
.L_x_22:
[----:B0-----:R0:W5:Y:S01]  /*17a0*/  LDG.E R25, desc[UR6][R10.64+0x1000] ;  /* 0x001000060a197981 */ /* 0x001162000c1e1900 */
[----:B------:R-:W-:Y:S02]  /*17b0*/  HFMA2 R15, -RZ, RZ, 0, 5.9604644775390625e-08 ;  /* 0x00000001ff0f7431 */ /* 0x000fe400000001ff */
[----:B------:R-:W-:-:S07]  /*17c0*/  IMAD.MOV.U32 R22, RZ, RZ, RZ ;  /* 0x000000ffff167224 */ /* 0x000fce00078e00ff */
.L_x_23:
[----:B------:R-:W-:Y:S05]  /*17d0*/  BSYNC.RECONVERGENT B0 ;  /* 0x0000000000007941 */ /* 0x000fea0003800200 */
.L_x_21:
[----:B------:R-:W-:-:S04]  /*17e0*/  LEA R14, P4, R15, R10, 0x2 ;  /* 0x0000000a0f0e7211 */ /* 0x000fc800078810ff */
[----:B------:R-:W-:-:S05]  /*17f0*/  LEA.HI.X R15, R15, R11, R22, 0x2, P4 ;  /* 0x0000000b0f0f7211 */ /* 0x000fca00020f1416 */
[----:B------:R1:W2:Y:S01]  /*1800*/  LDG.E R14, desc[UR6][R14.64+0x1000] ;  /* 0x001000060e0e7981 */ /* 0x0002a2000c1e1900 */
[----:B------:R-:W-:-:S04]  /*1810*/  IADD3 R24, P4, PT, R2, R3, RZ ;  /* 0x0000000302187210 */ /* 0x000fc80007f9e0ff */
[----:B------:R-:W-:Y:S01]  /*1820*/  LEA.HI.X.SX32 R13, R2, R23, 0x1, P4 ;  /* 0x00000017020d7211 */ /* 0x000fe200020f0eff */
[----:B------:R-:W-:-:S03]  /*1830*/  IMAD.SHL.U32 R23, R24, 0x4, RZ ;  /* 0x0000000418177824 */ /* 0x000fc600078e00ff */
[----:B------:R-:W-:Y:S02]  /*1840*/  SHF.L.U64.HI R24, R24, 0x2, R13 ;  /* 0x0000000218187819 */ /* 0x000fe4000001020d */
[----:B------:R-:W-:-:S04]  /*1850*/  IADD3 R12, P4, PT, R23, UR10, RZ ;  /* 0x0000000a170c7c10 */ /* 0x000fc8000ff9e0ff */
[----:B------:R-:W-:-:S05]  /*1860*/  IADD3.X R13, PT, PT, R24, UR11, RZ, P4, !PT ;  /* 0x0000000b180d7c10 */ /* 0x000fca000a7fe4ff */
[----:B------:R-:W3:Y:S01]  /*1870*/  LDG.E R22, desc[UR6][R12.64+0x1000] ;  /* 0x001000060c167981 */ /* 0x000ee2000c1e1900 */
[----:B------:R-:W-:Y:S01]  /*1880*/  IADD3 R8, P5, PT, R23, R8, RZ ;  /* 0x0000000817087210 */ /* 0x000fe20007fbe0ff */
[----:B------:R-:W-:Y:S01]  /*1890*/  VIADD R23, R3, 0x800 ;  /* 0x0000080003177836 */ /* 0x000fe20000000000 */
[----:B------:R-:W-:Y:S02]  /*18a0*/  BSSY.RECONVERGENT B0, `(.L_x_24) ;  /* 0x000002d000007945 */ /* 0x000fe40003800200 */
[----:B------:R-:W-:Y:S02]  /*18b0*/  IADD3.X R9, PT, PT, R24, R9, RZ, P5, !PT ;  /* 0x0000000918097210 */ /* 0x000fe40002ffe4ff */
[----:B-1----:R-:W-:Y:S02]  /*18c0*/  IABS R15, R23 ;  /* 0x00000017000f7213 */ /* 0x002fe40000000000 */
[----:B------:R-:W-:Y:S02]  /*18d0*/  ISETP.GE.AND P4, PT, R23, RZ, PT ;  /* 0x000000ff1700720c */ /* 0x000fe40003f86270 */
[----:B--2--5:R-:W-:Y:S01]  /*18e0*/  FMNMX R25, R14, R25, PT ;  /* 0x000000190e197209 */ /* 0x024fe20003800000 */
[----:B------:R-:W-:-:S04]  /*18f0*/  IMAD.HI.U32 R14, R20, R15, RZ ;  /* 0x0000000f140e7227 */ /* 0x000fc800078e00ff */
[----:B------:R-:W-:Y:S01]  /*1900*/  IMAD.MOV R14, RZ, RZ, -R14 ;  /* 0x000000ffff0e7224 */ /* 0x000fe200078e0a0e */
[----:B------:R-:W1:Y:S03]  /*1910*/  F2I.TRUNC.NTZ R25, R25 ;  /* 0x0000001900197305 */ /* 0x000e66000020f100 */
[----:B------:R-:W-:-:S05]  /*1920*/  IMAD R14, R17, R14, R15 ;  /* 0x0000000e110e7224 */ /* 0x000fca00078e020f */
[----:B------:R-:W-:Y:S02]  /*1930*/  ISETP.GT.U32.AND P6, PT, R21, R14, PT ;  /* 0x0000000e1500720c */ /* 0x000fe40003fc4070 */
[----:B-1----:R-:W-:-:S05]  /*1940*/  I2FP.F32.S32 R15, R25 ;  /* 0x00000019000f7245 */ /* 0x002fca0000201400 */
[----:B---3--:R-:W-:-:S06]  /*1950*/  FADD R15, R22, R15 ;  /* 0x0000000f160f7221 */ /* 0x008fcc0000000000 */
[----:B------:R-:W-:Y:S01]  /*1960*/  @!P6 IMAD.IADD R14, R14, 0x1, -R17 ;  /* 0x000000010e0ee824 */ /* 0x000fe200078e0a11 */
[----:B------:R1:W-:Y:S04]  /*1970*/  STG.E desc[UR6][R8.64+0x1000], R15 ;  /* 0x0010000f08007986 */ /* 0x0003e8000c101906 */
[----:B------:R-:W-:-:S13]  /*1980*/  ISETP.GT.U32.AND P6, PT, R21, R14, PT ;  /* 0x0000000e1500720c */ /* 0x000fda0003fc4070 */
[----:B------:R-:W-:-:S04]  /*1990*/  @!P6 IMAD.IADD R14, R14, 0x1, -R17 ;  /* 0x000000010e0ee824 */ /* 0x000fc800078e0a11 */
[----:B------:R-:W-:-:S05]  /*19a0*/  @!P4 IMAD.MOV R14, RZ, RZ, -R14 ;  /* 0x000000ffff0ec224 */ /* 0x000fca00078e0a0e */
[----:B------:R-:W-:-:S04]  /*19b0*/  SEL R14, R19, R14, !P3 ;  /* 0x0000000e130e7207 */ /* 0x000fc80005800000 */
[----:B------:R-:W-:-:S13]  /*19c0*/  ISETP.NE.AND P4, PT, R14, RZ, PT ;  /* 0x000000ff0e00720c */ /* 0x000fda0003f85270 */
[----:B-1----:R-:W-:Y:S05]  /*19d0*/  @!P4 BRA `(.L_x_25) ;  /* 0x000000000058c947 */ /* 0x002fea0003800000 */
[----:B------:R-:W-:-:S05]  /*19e0*/  VIADD R22, R3, 0x801 ;  /* 0x0000080103167836 */ /* 0x000fca0000000000 */
[----:B------:R-:W-:Y:S02]  /*19f0*/  IABS R15, R22 ;  /* 0x00000016000f7213 */ /* 0x000fe40000000000 */
[----:B------:R-:W-:-:S03]  /*1a00*/  ISETP.GE.AND P5, PT, R22, RZ, PT ;  /* 0x000000ff1600720c */ /* 0x000fc60003fa6270 */
        /* <DEDUP_REMOVED lines=15> */
[----:B------:R-:W1:Y:S02]  /*1b00*/  @P4 F2I.TRUNC.NTZ R15, R15 ;  /* 0x0000000f000f4305 */ /* 0x000e64000020f100 */
[----:B-1----:R-:W-:Y:S01]  /*1b10*/  @P4 I2FP.F32.S32 R23, R15 ;  /* 0x0000000f00174245 */ /* 0x002fe20000201400 */
[----:B------:R-:W-:Y:S01]  /*1b20*/  @!P4 IMAD.MOV.U32 R23, RZ, RZ, R14 ;  /* 0x000000ffff17c224 */ /* 0x000fe200078e000e */
[----:B------:R-:W-:Y:S06]  /*1b30*/  BRA `(.L_x_26) ;  /* 0x00000000000c7947 */ /* 0x000fec0003800000 */
.L_x_25:
[----:B------:R1:W5:Y:S01]  /*1b40*/  LDG.E R23, desc[UR6][R10.64+0x2000] ;  /* 0x002000060a177981 */ /* 0x000362000c1e1900 */
[----:B------:R-:W-:Y:S01]  /*1b50*/  IMAD.MOV.U32 R25, RZ, RZ, 0x1 ;  /* 0x00000001ff197424 */ /* 0x000fe200078e00ff */
[----:B------:R-:W-:-:S07]  /*1b60*/  MOV R22, RZ ;  /* 0x000000ff00167202 */ /* 0x000fce0000000f00 */
.L_x_26:
[----:B------:R-:W-:Y:S05]  /*1b70*/  BSYNC.RECONVERGENT B0 ;  /* 0x0000000000007941 */ /* 0x000fea0003800200 */
.L_x_24:
[----:B------:R-:W-:-:S04]  /*1b80*/  LEA R14, P4, R25, R10, 0x2 ;  /* 0x0000000a190e7211 */ /* 0x000fc800078810ff */
[----:B------:R-:W-:Y:S02]  /*1b90*/  LEA.HI.X R15, R25, R11, R22, 0x2, P4 ;  /* 0x0000000b190f7211 */ /* 0x000fe400020f1416 */
[----:B------:R-:W2:Y:S04]  /*1ba0*/  LDG.E R22, desc[UR6][R12.64+0x2000] ;  /* 0x002000060c167981 */ /* 0x000ea8000c1e1900 */
[----:B------:R-:W3:Y:S01]  /*1bb0*/  LDG.E R14, desc[UR6][R14.64+0x2000] ;  /* 0x002000060e0e7981 */ /* 0x000ee2000c1e1900 */
[----:B------:R-:W-:-:S05]  /*1bc0*/  VIADD R24, R3, 0xc00 ;  /* 0x00000c0003187836 */ /* 0x000fca0000000000 */
[----:B------:R-:W-:-:S05]  /*1bd0*/  IABS R26, R24 ;  /* 0x00000018001a7213 */ /* 0x000fca0000000000 */
[----:B------:R-:W-:-:S04]  /*1be0*/  IMAD.HI.U32 R25, R20, R26, RZ ;  /* 0x0000001a14197227 */ /* 0x000fc800078e00ff */
[----:B------:R-:W-:-:S04]  /*1bf0*/  IMAD.MOV R25, RZ, RZ, -R25 ;  /* 0x000000ffff197224 */ /* 0x000fc800078e0a19 */
[----:B------:R-:W-:-:S05]  /*1c00*/  IMAD R26, R17, R25, R26 ;  /* 0x00000019111a7224 */ /* 0x000fca00078e021a */
[----:B------:R-:W-:Y:S02]  /*1c10*/  ISETP.GT.U32.AND P4, PT, R21, R26, PT ;  /* 0x0000001a1500720c */ /* 0x000fe40003f84070 */
[----:B------:R-:W-:-:S11]  /*1c20*/  ISETP.GE.AND P5, PT, R24, RZ, PT ;  /* 0x000000ff1800720c */ /* 0x000fd60003fa6270 */
[----:B------:R-:W-:-:S05]  /*1c30*/  @!P4 IMAD.IADD R26, R26, 0x1, -R17 ;  /* 0x000000011a1ac824 */ /* 0x000fca00078e0a11 */
[----:B------:R-:W-:-:S13]  /*1c40*/  ISETP.GT.U32.AND P4, PT, R21, R26, PT ;  /* 0x0000001a1500720c */ /* 0x000fda0003f84070 */
[----:B------:R-:W-:-:S04]  /*1c50*/  @!P4 IMAD.IADD R26, R26, 0x1, -R17 ;  /* 0x000000011a1ac824 */ /* 0x000fc800078e0a11 */
[----:B------:R-:W-:-:S05]  /*1c60*/  @!P5 IMAD.MOV R26, RZ, RZ, -R26 ;  /* 0x000000ffff1ad224 */ /* 0x000fca00078e0a1a */
[----:B------:R-:W-:-:S04]  /*1c70*/  SEL R26, R19, R26, !P3 ;  /* 0x0000001a131a7207 */ /* 0x000fc80005800000 */
[----:B------:R-:W-:Y:S01]  /*1c80*/  ISETP.NE.AND P4, PT, R26, RZ, PT ;  /* 0x000000ff1a00720c */ /* 0x000fe20003f85270 */
[----:B------:R-:W-:Y:S01]  /*1c90*/  BSSY.RECONVERGENT B0, `(.L_x_27) ;  /* 0x0000020000007945 */ /* 0x000fe20003800200 */
[----:B---3-5:R-:W-:-:S06]  /*1ca0*/  FMNMX R23, R14, R23, PT ;  /* 0x000000170e177209 */ /* 0x028fcc0003800000 */
[----:B------:R-:W3:Y:S02]  /*1cb0*/  F2I.TRUNC.NTZ R23, R23 ;  /* 0x0000001700177305 */ /* 0x000ee4000020f100 */
[----:B---3--:R-:W-:-:S05]  /*1cc0*/  I2FP.F32.S32 R15, R23 ;  /* 0x00000017000f7245 */ /* 0x008fca0000201400 */
[----:B--2---:R-:W-:-:S05]  /*1cd0*/  FADD R15, R22, R15 ;  /* 0x0000000f160f7221 */ /* 0x004fca0000000000 */
[----:B------:R2:W-:Y:S01]  /*1ce0*/  STG.E desc[UR6][R8.64+0x2000], R15 ;  /* 0x0020000f08007986 */ /* 0x0005e2000c101906 */
[----:B------:R-:W-:Y:S05]  /*1cf0*/  @!P4 BRA `(.L_x_28) ;  /* 0x000000000058c947 */ /* 0x000fea0003800000 */
[----:B------:R-:W-:-:S04]  /*1d00*/  IADD3 R22, PT, PT, R3, 0xc01, RZ ;  /* 0x00000c0103167810 */ /* 0x000fc80007ffe0ff */
[----:B--2---:R-:W-:Y:S02]  /*1d10*/  IABS R15, R22 ;  /* 0x00000016000f7213 */ /* 0x004fe40000000000 */
        /* <DEDUP_REMOVED lines=10> */
[----:B------:R-:W-:Y:S02]  /*1dc0*/  ISETP.NE.AND P3, PT, R14, RZ, PT ;  /* 0x000000ff0e00720c */ /* 0x000fe40003f65270 */
[----:B------:R-:W2:Y:S11]  /*1dd0*/  LDG.E R14, desc[UR6][R10.64+0x3000] ;  /* 0x003000060a0e7981 */ /* 0x000eb6000c1e1900 */
[----:B------:R-:W2:Y:S01]  /*1de0*/  @P3 LDG.E R15, desc[UR6][R10.64+0x3004] ;  /* 0x003004060a0f3981 */ /* 0x000ea2000c1e1900 */
[----:B------:R-:W-:Y:S01]  /*1df0*/  IMAD.MOV.U32 R19, RZ, RZ, -0x1 ;  /* 0xffffffffff137424 */ /* 0x000fe200078e00ff */
[----:B------:R-:W-:-:S02]  /*1e00*/  MOV R22, 0xffffffff ;  /* 0xffffffff00167802 */ /* 0x000fc40000000f00 */
[----:B--2---:R-:W-:-:S06]  /*1e10*/  @P3 FMNMX R15, R14, R15, PT ;  /* 0x0000000f0e0f3209 */ /* 0x004fcc0003800000 */
[----:B------:R-:W2:Y:S02]  /*1e20*/  @P3 F2I.TRUNC.NTZ R15, R15 ;  /* 0x0000000f000f3305 */ /* 0x000ea4000020f100 */
[----:B--2---:R-:W-:Y:S01]  /*1e30*/  @P3 I2FP.F32.S32 R17, R15 ;  /* 0x0000000f00113245 */ /* 0x004fe20000201400 */
[----:B------:R-:W-:Y:S01]  /*1e40*/  @!P3 IMAD.MOV.U32 R17, RZ, RZ, R14 ;  /* 0x000000ffff11b224 */ /* 0x000fe200078e000e */
[----:B------:R-:W-:Y:S06]  /*1e50*/  BRA `(.L_x_29) ;  /* 0x00000000000c7947 */ /* 0x000fec0003800000 */
.L_x_28:
[----:B------:R3:W5:Y:S01]  /*1e60*/  LDG.E R17, desc[UR6][R10.64+0x3000] ;  /* 0x003000060a117981 */ /* 0x000762000c1e1900 */
[----:B------:R-:W-:Y:S02]  /*1e70*/  IMAD.MOV.U32 R19, RZ, RZ, 0x1 ;  /* 0x00000001ff137424 */ /* 0x000fe400078e00ff */
[----:B------:R-:W-:-:S07]  /*1e80*/  IMAD.MOV.U32 R22, RZ, RZ, RZ ;  /* 0x000000ffff167224 */ /* 0x000fce00078e00ff */
.L_x_29:
[----:B------:R-:W-:Y:S05]  /*1e90*/  BSYNC.RECONVERGENT B0 ;  /* 0x0000000000007941 */ /* 0x000fea0003800200 */
.L_x_27:
[C---:B01-3--:R-:W-:Y:S01]  /*1ea0*/  LEA R10, P3, R19.reuse, R10, 0x2 ;  /* 0x0000000a130a7211 */ /* 0x04bfe200078610ff */
[----:B------:R-:W3:Y:S03]  /*1eb0*/  LDG.E R12, desc[UR6][R12.64+0x3000] ;  /* 0x003000060c0c7981 */ /* 0x000ee6000c1e1900 */
[----:B------:R-:W-:-:S05]  /*1ec0*/  LEA.HI.X R11, R19, R11, R22, 0x2, P3 ;  /* 0x0000000b130b7211 */ /* 0x000fca00018f1416 */
[----:B------:R-:W4:Y:S01]  /*1ed0*/  LDG.E R10, desc[UR6][R10.64+0x3000] ;  /* 0x003000060a0a7981 */ /* 0x000f22000c1e1900 */
[----:B------:R-:W-:-:S05]  /*1ee0*/  VIADD R3, R3, 0x1000 ;  /* 0x0000100003037836 */ /* 0x000fca0000000000 */
[----:B------:R-:W-:Y:S02]  /*1ef0*/  ISETP.GE.AND P3, PT, R3, R18, PT ;  /* 0x000000120300720c */ /* 0x000fe40003f66270 */
[----:B----45:R-:W-:-:S06]  /*1f00*/  FMNMX R17, R10, R17, PT ;  /* 0x000000110a117209 */ /* 0x030fcc0003800000 */
[----:B------:R-:W2:Y:S02]  /*1f10*/  F2I.TRUNC.NTZ R17, R17 ;  /* 0x0000001100117305 */ /* 0x000ea4000020f100 */
[----:B--2---:R-:W-:-:S05]  /*1f20*/  I2FP.F32.S32 R15, R17 ;  /* 0x00000011000f7245 */ /* 0x004fca0000201400 */
[----:B---3--:R-:W-:-:S05]  /*1f30*/  FADD R15, R12, R15 ;  /* 0x0000000f0c0f7221 */ /* 0x008fca0000000000 */
[----:B------:R3:W-:Y:S01]  /*1f40*/  STG.E desc[UR6][R8.64+0x3000], R15 ;  /* 0x0030000f08007986 */ /* 0x0007e2000c101906 */
[----:B------:R-:W-:Y:S05]  /*1f50*/  @!P3 BRA `(.L_x_30) ;  /* 0xfffffff0001cb947 */ /* 0x000fea000383ffff */
.L_x_6:
[----:B------:R-:W-:Y:S05]  /*1f60*/  BSYNC.RECONVERGENT B1 ;  /* 0x0000000000017941 */ /* 0x000fea0003800200 */
.L_x_5:
[----:B------:R-:W4:Y:S01]  /*1f70*/  LDCU UR5, c[0x0][0x390] ;  /* 0x00007200ff0577ac */ /* 0x000f220008000800 */
[----:B------:R-:W-:-:S04]  /*1f80*/  UIADD3 UR4, UPT, UPT, UR4, 0x1, URZ ;  /* 0x0000000104047890 */ /* 0x000fc8000fffe0ff */
[----:B----4-:R-:W-:Y:S01]  /*1f90*/  UISETP.NE.AND UP0, UPT, UR4, UR5, UPT ;  /* 0x000000050400728c */ /* 0x010fe2000bf05270 */
[----:B------:R-:W-:Y:S08]  /*1fa0*/  BAR.SYNC.DEFER_BLOCKING 0x0 ;  /* 0x0000000000007b1d */ /* 0x000ff00000010000 */
[----:B------:R-:W-:Y:S05]  /*1fb0*/  BRA.U UP0, `(.L_x_31) ;  /* 0xffffffe500287547 */ /* 0x000fea000b83ffff */
[----:B------:R-:W-:Y:S05]  /*1fc0*/  EXIT ;  /* 0x000000000000794d */ /* 0x000fea0003800000 */
.L_x_32:
        /* <DEDUP_REMOVED lines=11> */
.L_x_46:


//--------------------- .text.findMinInThreadBlock --------------------------
	.section	.text.findMinInThreadBlock,"ax",@progbits
	.align	128
        .global         findMinInThreadBlock
        .type           findMinInThreadBlock,@function
        .size           findMinInThreadBlock,(.L_x_47 - findMinInThreadBlock)
        .other          findMinInThreadBlock,@"STO_CUDA_ENTRY STV_DEFAULT"
findMinInThreadBlock:
.text.findMinInThreadBlock:
[----:B------:R-:W-:Y:S01]  /*0000*/  LDC R1, c[0x0][0x37c] ;  /* 0x0000df00ff017b82 */ /* 0x000fe20000000800 */
[----:B------:R-:W0:Y:S01]  /*0010*/  S2R R9, SR_TID.X ;  /* 0x0000000000097919 */ /* 0x000e220000002100 */
[----:B------:R-:W0:Y:S01]  /*0020*/  LDCU UR7, c[0x0][0x360] ;  /* 0x00006c00ff0777ac */ /* 0x000e220008000800 */
[----:B------:R-:W-:Y:S01]  /*0030*/  IMAD.MOV.U32 R0, RZ, RZ, 0x7f7fffff ;  /* 0x7f7fffffff007424 */ /* 0x000fe200078e00ff */
[----:B------:R-:W0:Y:S01]  /*0040*/  S2R R6, SR_CTAID.X ;  /* 0x0000000000067919 */ /* 0x000e220000002500 */
[----:B------:R-:W1:Y:S01]  /*0050*/  LDCU UR4, c[0x0][0x390] ;  /* 0x00007200ff0477ac */ /* 0x000e620008000800 */
[----:B------:R-:W2:Y:S01]  /*0060*/  LDCU.64 UR8, c[0x0][0x358] ;  /* 0x00006b00ff0877ac */ /* 0x000ea20008000a00 */
[----:B0-----:R-:W-:-:S05]  /*0070*/  IMAD R5, R6, UR7, R9 ;  /* 0x0000000706057c24 */ /* 0x001fca000f8e0209 */
[----:B-1----:R-:W-:-:S13]  /*0080*/  ISETP.GE.AND P0, PT, R5, UR4, PT ;  /* 0x0000000405007c0c */ /* 0x002fda000bf06270 */
[----:B------:R-:W0:Y:S02]  /*0090*/  @!P0 LDC.64 R2, c[0x0][0x380] ;  /* 0x0000e000ff028b82 */ /* 0x000e240000000a00 */
[----:B0-----:R-:W-:-:S05]  /*00a0*/  @!P0 IMAD.WIDE R2, R5, 0x4, R2 ;  /* 0x0000000405028825 */ /* 0x001fca00078e0202 */
[----:B--2---:R-:W2:Y:S01]  /*00b0*/  @!P0 LDG.E R0, desc[UR8][R2.64] ;  /* 0x0000000802008981 */ /* 0x004ea2000c1e1900 */
[----:B------:R-:W0:Y:S01]  /*00c0*/  S2UR UR6, SR_CgaCtaId ;  /* 0x00000000000679c3 */ /* 0x000e220000008800 */
[----:B------:R-:W-:Y:S01]  /*00d0*/  UMOV UR4, 0x400 ;  /* 0x0000040000047882 */ /* 0x000fe20000000000 */
[----:B------:R-:W-:Y:S01]  /*00e0*/  IMAD.MOV.U32 R4, RZ, RZ, -0x1 ;  /* 0xffffffffff047424 */ /* 0x000fe200078e00ff */
[----:B------:R-:W-:Y:S01]  /*00f0*/  UIADD3 UR5, UPT, UPT, UR4, 0x1000, URZ ;  /* 0x0000100004057890 */ /* 0x000fe2000fffe0ff */
[----:B------:R-:W-:Y:S01]  /*0100*/  @!P0 IMAD.MOV.U32 R4, RZ, RZ, R5 ;  /* 0x000000ffff048224 */ /* 0x000fe200078e0005 */
[----:B------:R-:W-:Y:S02]  /*0110*/  UISETP.GE.U32.AND UP0, UPT, UR7, 0x2, UPT ;  /* 0x000000020700788c */ /* 0x000fe4000bf06070 */
[----:B0-----:R-:W-:Y:S02]  /*0120*/  ULEA UR4, UR6, UR4, 0x18 ;  /* 0x0000000406047291 */ /* 0x001fe4000f8ec0ff */
[----:B------:R-:W-:-:S04]  /*0130*/  ULEA UR5, UR6, UR5, 0x18 ;  /* 0x0000000506057291 */ /* 0x000fc8000f8ec0ff */
[C---:B------:R-:W-:Y:S02]  /*0140*/  LEA R5, R9.reuse, UR4, 0x2 ;  /* 0x0000000409057c11 */ /* 0x040fe4000f8e10ff */
[----:B------:R-:W-:-:S03]  /*0150*/  LEA R7, R9, UR5, 0x2 ;  /* 0x0000000509077c11 */ /* 0x000fc6000f8e10ff */
[----:B--2---:R0:W-:Y:S04]  /*0160*/  STS [R5], R0 ;  /* 0x0000000005007388 */ /* 0x0041e80000000800 */
[----:B------:R0:W-:Y:S01]  /*0170*/  STS [R7], R4 ;  /* 0x0000000407007388 */ /* 0x0001e20000000800 */
[----:B------:R-:W-:Y:S06]  /*0180*/  BAR.SYNC.DEFER_BLOCKING 0x0 ;  /* 0x0000000000007b1d */ /* 0x000fec0000010000 */
[----:B------:R-:W-:Y:S05]  /*0190*/  BRA.U !UP0, `(.L_x_33) ;  /* 0x0000000108507547 */ /* 0x000fea000b800000 */
[----:B0-----:R-:W-:-:S07]  /*01a0*/  IMAD.U32 R0, RZ, RZ, UR7 ;  /* 0x00000007ff007e24 */ /* 0x001fce000f8e00ff */
.L_x_36:
[----:B------:R-:W-:Y:S01]  /*01b0*/  MOV R8, R0 ;  /* 0x0000000000087202 */ /* 0x000fe20000000f00 */
[----:B------:R-:W-:Y:S01]  /*01c0*/  BSSY.RECONVERGENT B0, `(.L_x_34) ;  /* 0x000000e000007945 */ /* 0x000fe20003800200 */
[----:B------:R-:W-:-:S05]  /*01d0*/  SHF.R.U32.HI R0, RZ, 0x1, R0 ;  /* 0x00000001ff007819 */ /* 0x000fca0000011600 */
[----:B------:R-:W-:-:S05]  /*01e0*/  IMAD.IADD R2, R0, 0x1, R9 ;  /* 0x0000000100027824 */ /* 0x000fca00078e0209 */
[----:B------:R-:W-:-:S04]  /*01f0*/  ISETP.GE.U32.AND P0, PT, R2, UR7, PT ;  /* 0x0000000702007c0c */ /* 0x000fc8000bf06070 */
[----:B------:R-:W-:-:S13]  /*0200*/  ISETP.GE.U32.OR P0, PT, R9, R0, P0 ;  /* 0x000000000900720c */ /* 0x000fda0000706470 */
[----:B0-----:R-:W-:Y:S05]  /*0210*/  @P0 BRA `(.L_x_35) ;  /* 0x0000000000200947 */ /* 0x001fea0003800000 */
[----:B------:R-:W-:Y:S01]  /*0220*/  IMAD R2, R0, 0x4, R5 ;  /* 0x0000000400027824 */ /* 0x000fe200078e0205 */
[----:B------:R-:W-:Y:S05]  /*0230*/  LDS R3, [R5] ;  /* 0x0000000005037984 */ /* 0x000fea0000000800 */
[----:B------:R-:W0:Y:S02]  /*0240*/  LDS R2, [R2] ;  /* 0x0000000002027984 */ /* 0x000e240000000800 */
[----:B0-----:R-:W-:-:S13]  /*0250*/  FSETP.GEU.AND P0, PT, R2, R3, PT ;  /* 0x000000030200720b */ /* 0x001fda0003f0e000 */
[----:B------:R-:W-:Y:S01]  /*0260*/  @!P0 LEA R3, R0, R7, 0x2 ;  /* 0x0000000700038211 */ /* 0x000fe200078e10ff */
[----:B------:R-:W-:Y:S04]  /*0270*/  @!P0 STS [R5], R2 ;  /* 0x0000000205008388 */ /* 0x000fe80000000800 */
[----:B------:R-:W0:Y:S04]  /*0280*/  @!P0 LDS R4, [R3] ;  /* 0x0000000003048984 */ /* 0x000e280000000800 */
[----:B0-----:R0:W-:Y:S02]  /*0290*/  @!P0 STS [R7], R4 ;  /* 0x0000000407008388 */ /* 0x0011e40000000800 */
.L_x_35:
[----:B------:R-:W-:Y:S05]  /*02a0*/  BSYNC.RECONVERGENT B0 ;  /* 0x0000000000007941 */ /* 0x000fea0003800200 */
.L_x_34:
[----:B------:R-:W-:Y:S01]  /*02b0*/  BAR.SYNC.DEFER_BLOCKING 0x0 ;  /* 0x0000000000007b1d */ /* 0x000fe20000010000 */
[----:B------:R-:W-:-:S13]  /*02c0*/  ISETP.GT.U32.AND P0, PT, R8, 0x3, PT ;  /* 0x000000030800780c */ /* 0x000fda0003f04070 */
[----:B------:R-:W-:Y:S05]  /*02d0*/  @P0 BRA `(.L_x_36) ;  /* 0xfffffffc00b40947 */ /* 0x000fea000383ffff */
.L_x_33:
[----:B------:R-:W-:-:S13]  /*02e0*/  ISETP.NE.AND P0, PT, R9, RZ, PT ;  /* 0x000000ff0900720c */ /* 0x000fda0003f05270 */
[----:B------:R-:W-:Y:S05]  /*02f0*/  @P0 EXIT ;  /* 0x000000000000094d */ /* 0x000fea0003800000 */
[----:B------:R-:W1:Y:S01]  /*0300*/  S2UR UR5, SR_CgaCtaId ;  /* 0x00000000000579c3 */ /* 0x000e620000008800 */
[----:B------:R-:W-:-:S07]  /*0310*/  UMOV UR4, 0x400 ;  /* 0x0000040000047882 */ /* 0x000fce0000000000 */
[----:B------:R-:W2:Y:S01]  /*0320*/  LDC.64 R2, c[0x0][0x388] ;  /* 0x0000e200ff027b82 */ /* 0x000ea20000000a00 */
[----:B-1----:R-:W-:Y:S01]  /*0330*/  ULEA UR4, UR5, UR4, 0x18 ;  /* 0x0000000405047291 */ /* 0x002fe2000f8ec0ff */
[----:B--2---:R-:W-:-:S08]  /*0340*/  IMAD.WIDE.U32 R2, R6, 0x4, R2 ;  /* 0x0000000406027825 */ /* 0x004fd000078e0002 */
[----:B0-----:R-:W0:Y:S04]  /*0350*/  LDS R5, [UR4+0x1000] ;  /* 0x00100004ff057984 */ /* 0x001e280008000800 */
[----:B0-----:R-:W-:Y:S01]  /*0360*/  STG.E desc[UR8][R2.64], R5 ;  /* 0x0000000502007986 */ /* 0x001fe2000c101908 */
[----:B------:R-:W-:Y:S05]  /*0370*/  EXIT ;  /* 0x000000000000794d */ /* 0x000fea0003800000 */
.L_x_37:
        /* <DEDUP_REMOVED lines=16> */
.L_x_47:


//--------------------- .text.EnergyMapBackward   --------------------------
	.section	.text.EnergyMapBackward,"ax",@progbits
	.align	128
        .global         EnergyMapBackward
        .type           EnergyMapBackward,@function
        .size           EnergyMapBackward,(.L_x_48 - EnergyMapBackward)
        .other          EnergyMapBackward,@"STO_CUDA_ENTRY STV_DEFAULT"
EnergyMapBackward:
.text.EnergyMapBackward:
[----:B------:R-:W-:Y:S01]  /*0000*/  LDC R1, c[0x0][0x37c] ;  /* 0x0000df00ff017b82 */ /* 0x000fe20000000800 */
[----:B------:R-:W0:Y:S01]  /*0010*/  S2R R7, SR_TID.Y ;  /* 0x0000000000077919 */ /* 0x000e220000002200 */
[----:B------:R-:W1:Y:S01]  /*0020*/  LDCU UR4, c[0x0][0x360] ;  /* 0x00006c00ff0477ac */ /* 0x000e620008000800 */
[----:B------:R-:W0:Y:S01]  /*0030*/  S2R R2, SR_CTAID.Y ;  /* 0x0000000000027919 */ /* 0x000e220000002600 */
[----:B------:R-:W0:Y:S01]  /*0040*/  LDCU UR5, c[0x0][0x364] ;  /* 0x00006c80ff0577ac */ /* 0x000e220008000800 */
[----:B------:R-:W1:Y:S01]  /*0050*/  S2R R0, SR_TID.X ;  /* 0x0000000000007919 */ /* 0x000e620000002100 */
[----:B------:R-:W2:Y:S01]  /*0060*/  LDCU.64 UR6, c[0x0][0x398] ;  /* 0x00007300ff0677ac */ /* 0x000ea20008000a00 */
[----:B------:R-:W1:Y:S01]  /*0070*/  S2R R3, SR_CTAID.X ;  /* 0x0000000000037919 */ /* 0x000e620000002500 */
[----:B0-----:R-:W-:-:S05]  /*0080*/  IMAD R7, R2, UR5, R7 ;  /* 0x0000000502077c24 */ /* 0x001fca000f8e0207 */
[----:B--2---:R-:W-:Y:S01]  /*0090*/  ISETP.GE.AND P0, PT, R7, UR7, PT ;  /* 0x0000000707007c0c */ /* 0x004fe2000bf06270 */
[----:B-1----:R-:W-:-:S05]  /*00a0*/  IMAD R0, R3, UR4, R0 ;  /* 0x0000000403007c24 */ /* 0x002fca000f8e0200 */
[----:B------:R-:W-:-:S13]  /*00b0*/  ISETP.GE.OR P0, PT, R0, UR6, P0 ;  /* 0x0000000600007c0c */ /* 0x000fda0008706670 */
[----:B------:R-:W-:Y:S05]  /*00c0*/  @P0 EXIT ;  /* 0x000000000000094d */ /* 0x000fea0003800000 */
[----:B------:R-:W0:Y:S01]  /*00d0*/  LDC.64 R2, c[0x0][0x380] ;  /* 0x0000e000ff027b82 */ /* 0x000e220000000a00 */
[----:B------:R-:W1:Y:S01]  /*00e0*/  LDCU.64 UR4, c[0x0][0x358] ;  /* 0x00006b00ff0477ac */ /* 0x000e620008000a00 */
[----:B------:R-:W-:-:S06]  /*00f0*/  IMAD R9, R7, UR6, R0 ;  /* 0x0000000607097c24 */ /* 0x000fcc000f8e0200 */
[----:B------:R-:W2:Y:S08]  /*0100*/  LDC.64 R4, c[0x0][0x388] ;  /* 0x0000e200ff047b82 */ /* 0x000eb00000000a00 */
[----:B------:R-:W3:Y:S01]  /*0110*/  LDC.64 R6, c[0x0][0x390] ;  /* 0x0000e400ff067b82 */ /* 0x000ee20000000a00 */
[----:B0-----:R-:W-:-:S06]  /*0120*/  IMAD.WIDE R2, R9, 0x4, R2 ;  /* 0x0000000409027825 */ /* 0x001fcc00078e0202 */
[----:B-1----:R-:W4:Y:S01]  /*0130*/  LDG.E R2, desc[UR4][R2.64] ;  /* 0x0000000402027981 */ /* 0x002f22000c1e1900 */
[----:B--2---:R-:W-:-:S06]  /*0140*/  IMAD.WIDE R4, R9, 0x4, R4 ;  /* 0x0000000409047825 */ /* 0x004fcc00078e0204 */
[----:B------:R-:W4:Y:S01]  /*0150*/  LDG.E R5, desc[UR4][R4.64] ;  /* 0x0000000404057981 */ /* 0x000f22000c1e1900 */
[----:B---3--:R-:W-:-:S04]  /*0160*/  IMAD.WIDE R6, R9, 0x4, R6 ;  /* 0x0000000409067825 */ /* 0x008fc800078e0206 */
[----:B----4-:R-:W-:-:S05]  /*0170*/  FADD R9, R2, R5 ;  /* 0x0000000502097221 */ /* 0x010fca0000000000 */
[----:B------:R-:W-:Y:S01]  /*0180*/  STG.E desc[UR4][R6.64], R9 ;  /* 0x0000000906007986 */ /* 0x000fe2000c101904 */
[----:B------:R-:W-:Y:S05]  /*0190*/  EXIT ;  /* 0x000000000000794d */ /* 0x000fea0003800000 */
.L_x_38:
        /* <DEDUP_REMOVED lines=14> */
.L_x_48:


//--------------------- .text.SobelVertical       --------------------------
	.section	.text.SobelVertical,"ax",@progbits
	.align	128
        .global         SobelVertical
        .type           SobelVertical,@function
        .size           SobelVertical,(.L_x_49 - SobelVertical)
        .other          SobelVertical,@"STO_CUDA_ENTRY STV_DEFAULT"
SobelVertical:
.text.SobelVertical:
        /* <DEDUP_REMOVED lines=13> */
[----:B------:R-:W0:Y:S01]  /*00d0*/  LDCU.64 UR6, c[0x0][0x380] ;  /* 0x00007000ff0677ac */ /* 0x000e220008000a00 */
[C---:B------:R-:W-:Y:S01]  /*00e0*/  IMAD R0, R3.reuse, UR8, R0 ;  /* 0x0000000803007c24 */ /* 0x040fe2000f8e0200 */
[----:B------:R-:W1:Y:S01]  /*00f0*/  LDC.64 R8, c[0x0][0x388] ;  /* 0x0000e200ff087b82 */ /* 0x000e620000000a00 */
[----:B------:R-:W2:Y:S02]  /*0100*/  LDCU.64 UR4, c[0x0][0x358] ;  /* 0x00006b00ff0477ac */ /* 0x000ea40008000a00 */
[----:B------:R-:W-:-:S05]  /*0110*/  IMAD R3, R3, 0x2, R0 ;  /* 0x0000000203037824 */ /* 0x000fca00078e0200 */
[----:B0-----:R-:W-:Y:S01]  /*0120*/  IADD3 R2, P0, PT, R3, UR6, RZ ;  /* 0x0000000603027c10 */ /* 0x001fe2000ff1e0ff */
[----:B------:R-:W-:-:S03]  /*0130*/  USHF.R.S32.HI UR6, URZ, 0x1f, UR8 ;  /* 0x0000001fff067899 */ /* 0x000fc60008011408 */
[----:B------:R-:W-:Y:S02]  /*0140*/  LEA.HI.X.SX32 R3, R3, UR7, 0x1, P0 ;  /* 0x0000000703037c11 */ /* 0x000fe400080f0eff */
[----:B------:R-:W-:-:S03]  /*0150*/  IADD3 R6, P0, PT, R2, UR8, RZ ;  /* 0x0000000802067c10 */ /* 0x000fc6000ff1e0ff */
[----:B--2---:R-:W2:Y:S01]  /*0160*/  LDG.E.U8 R10, desc[UR4][R2.64] ;  /* 0x00000004020a7981 */ /* 0x004ea2000c1e1100 */
[----:B------:R-:W-:Y:S02]  /*0170*/  IADD3.X R7, PT, PT, R3, UR6, RZ, P0, !PT ;  /* 0x0000000603077c10 */ /* 0x000fe400087fe4ff */
[----:B------:R-:W-:Y:S01]  /*0180*/  IADD3 R4, P0, PT, R6, UR8, RZ ;  /* 0x0000000806047c10 */ /* 0x000fe2000ff1e0ff */
[----:B------:R1:W2:Y:S03]  /*0190*/  LDG.E.U8 R11, desc[UR4][R2.64+0x2] ;  /* 0x00000204020b7981 */ /* 0x0002a6000c1e1100 */
[----:B------:R-:W-:Y:S01]  /*01a0*/  IADD3.X R5, PT, PT, R7, UR6, RZ, P0, !PT ;  /* 0x0000000607057c10 */ /* 0x000fe200087fe4ff */
[----:B------:R-:W3:Y:S04]  /*01b0*/  LDG.E.U8 R12, desc[UR4][R6.64+0x2] ;  /* 0x00000204060c7981 */ /* 0x000ee8000c1e1100 */
[----:B------:R-:W2:Y:S04]  /*01c0*/  LDG.E.U8 R14, desc[UR4][R4.64+0x4] ;  /* 0x00000404040e7981 */ /* 0x000ea8000c1e1100 */
[----:B------:R-:W3:Y:S04]  /*01d0*/  LDG.E.U8 R13, desc[UR4][R6.64+0x4] ;  /* 0x00000404060d7981 */ /* 0x000ee8000c1e1100 */
[----:B------:R-:W4:Y:S01]  /*01e0*/  LDG.E.U8 R15, desc[UR4][R4.64+0x6] ;  /* 0x00000604040f7981 */ /* 0x000f22000c1e1100 */
[----:B-1----:R-:W-:Y:S01]  /*01f0*/  IMAD.WIDE R2, R0, 0x4, R8 ;  /* 0x0000000400027825 */ /* 0x002fe200078e0208 */
[----:B--2---:R-:W-:-:S03]  /*0200*/  IADD3 R11, PT, PT, R11, -R10, -R14 ;  /* 0x8000000a0b0b7210 */ /* 0x004fc60007ffe80e */
[----:B---3--:R-:W-:-:S04]  /*0210*/  IMAD.IADD R12, R13, 0x1, -R12 ;  /* 0x000000010d0c7824 */ /* 0x008fc800078e0a0c */
[----:B------:R-:W-:-:S04]  /*0220*/  IMAD R12, R12, 0x2, R11 ;  /* 0x000000020c0c7824 */ /* 0x000fc800078e020b */
[----:B----4-:R-:W-:-:S05]  /*0230*/  IMAD.IADD R12, R15, 0x1, R12 ;  /* 0x000000010f0c7824 */ /* 0x010fca00078e020c */
[----:B------:R-:W-:-:S05]  /*0240*/  I2FP.F32.S32 R12, R12 ;  /* 0x0000000c000c7245 */ /* 0x000fca0000201400 */
[----:B------:R-:W-:-:S05]  /*0250*/  FADD R9, |R12|, -RZ ;  /* 0x800000ff0c097221 */ /* 0x000fca0000000200 */
[----:B------:R-:W-:Y:S01]  /*0260*/  STG.E desc[UR4][R2.64], R9 ;  /* 0x0000000902007986 */ /* 0x000fe2000c101904 */
[----:B------:R-:W-:Y:S05]  /*0270*/  EXIT ;  /* 0x000000000000794d */ /* 0x000fea0003800000 */
.L_x_39:
        /* <DEDUP_REMOVED lines=16> */
.L_x_49:


//--------------------- .text.SobelHorizontal     --------------------------
	.section	.text.SobelHorizontal,"ax",@progbits
	.align	128
        .global         SobelHorizontal
        .type           SobelHorizontal,@function
        .size           SobelHorizontal,(.L_x_50 - SobelHorizontal)
        .other          SobelHorizontal,@"STO_CUDA_ENTRY STV_DEFAULT"
SobelHorizontal:
.text.SobelHorizontal:
        /* <DEDUP_REMOVED lines=14> */
[C---:B------:R-:W-:Y:S01]  /*00e0*/  IMAD R0, R5.reuse, UR6, RZ ;  /* 0x0000000605007c24 */ /* 0x040fe2000f8e02ff */
[----:B------:R-:W-:Y:S01]  /*00f0*/  SHF.R.S32.HI R15, RZ, 0x1f, R3 ;  /* 0x0000001fff0f7819 */ /* 0x000fe20000011403 */
[C---:B------:R-:W-:Y:S01]  /*0100*/  VIADD R7, R5.reuse, UR6 ;  /* 0x0000000605077c36 */ /* 0x040fe20008000000 */
[----:B------:R-:W1:Y:S01]  /*0110*/  LDCU.64 UR4, c[0x0][0x358] ;  /* 0x00006b00ff0477ac */ /* 0x000e620008000a00 */
[--C-:B------:R-:W-:Y:S02]  /*0120*/  IMAD R4, R5, 0x2, R0.reuse ;  /* 0x0000000205047824 */ /* 0x100fe400078e0200 */
[----:B------:R-:W-:Y:S02]  /*0130*/  IMAD R7, R7, 0x2, R0 ;  /* 0x0000000207077824 */ /* 0x000fe400078e0200 */
[--C-:B------:R-:W-:Y:S01]  /*0140*/  IMAD.IADD R9, R3, 0x1, R4.reuse ;  /* 0x0000000103097824 */ /* 0x100fe200078e0204 */
[----:B------:R-:W-:-:S02]  /*0150*/  SHF.R.S32.HI R2, RZ, 0x1f, R4 ;  /* 0x0000001fff027819 */ /* 0x000fc40000011404 */
[----:B------:R-:W-:Y:S02]  /*0160*/  IADD3 R6, PT, PT, R7, 0x4, RZ ;  /* 0x0000000407067810 */ /* 0x000fe40007ffe0ff */
[----:B0-----:R-:W-:Y:S02]  /*0170*/  IADD3 R4, P1, P2, R4, UR8, R3 ;  /* 0x0000000804047c10 */ /* 0x001fe4000fa3e003 */
[----:B------:R-:W-:Y:S02]  /*0180*/  IADD3 R8, P0, PT, R9, UR8, RZ ;  /* 0x0000000809087c10 */ /* 0x000fe4000ff1e0ff */
[----:B------:R-:W-:Y:S01]  /*0190*/  IADD3.X R5, PT, PT, R2, UR9, R15, P1, P2 ;  /* 0x0000000902057c10 */ /* 0x000fe20008fe440f */
[----:B------:R-:W-:Y:S01]  /*01a0*/  IMAD.IADD R2, R3, 0x1, R6 ;  /* 0x0000000103027824 */ /* 0x000fe200078e0206 */
[----:B------:R-:W-:-:S03]  /*01b0*/  LEA.HI.X.SX32 R9, R9, UR9, 0x1, P0 ;  /* 0x0000000909097c11 */ /* 0x000fc600080f0eff */
[----:B-1----:R-:W2:Y:S01]  /*01c0*/  LDG.E.U8 R13, desc[UR4][R4.64+0x2] ;  /* 0x00000204040d7981 */ /* 0x002ea2000c1e1100 */
[----:B------:R-:W-:-:S03]  /*01d0*/  IADD3 R10, P0, PT, R2, UR8, RZ ;  /* 0x00000008020a7c10 */ /* 0x000fc6000ff1e0ff */
[----:B------:R-:W2:Y:S01]  /*01e0*/  LDG.E.U8 R8, desc[UR4][R8.64] ;  /* 0x0000000408087981 */ /* 0x000ea2000c1e1100 */
[----:B------:R-:W-:Y:S02]  /*01f0*/  SHF.R.S32.HI R12, RZ, 0x1f, R6 ;  /* 0x0000001fff0c7819 */ /* 0x000fe40000011406 */
[----:B------:R-:W-:Y:S02]  /*0200*/  LEA.HI.X.SX32 R11, R2, UR9, 0x1, P0 ;  /* 0x00000009020b7c11 */ /* 0x000fe400080f0eff */
[----:B------:R-:W-:Y:S01]  /*0210*/  IADD3 R6, P1, P2, R6, UR8, R3 ;  /* 0x0000000806067c10 */ /* 0x000fe2000fa3e003 */
[----:B------:R-:W3:Y:S03]  /*0220*/  LDG.E.U8 R2, desc[UR4][R4.64+0x1] ;  /* 0x0000010404027981 */ /* 0x000ee6000c1e1100 */
[----:B------:R-:W-:Y:S01]  /*0230*/  IADD3.X R7, PT, PT, R12, UR9, R15, P1, P2 ;  /* 0x000000090c077c10 */ /* 0x000fe20008fe440f */
[----:B------:R-:W4:Y:S04]  /*0240*/  LDG.E.U8 R10, desc[UR4][R10.64] ;  /* 0x000000040a0a7981 */ /* 0x000f28000c1e1100 */
[----:B------:R-:W5:Y:S04]  /*0250*/  LDG.E.U8 R14, desc[UR4][R6.64+0x1] ;  /* 0x00000104060e7981 */ /* 0x000f68000c1e1100 */
[----:B------:R-:W5:Y:S01]  /*0260*/  LDG.E.U8 R15, desc[UR4][R6.64+0x2] ;  /* 0x00000204060f7981 */ /* 0x000f62000c1e1100 */
[----:B------:R-:W-:-:S02]  /*0270*/  IMAD.IADD R3, R3, 0x1, R0 ;  /* 0x0000000103037824 */ /* 0x000fc400078e0200 */
[----:B--2---:R-:W-:Y:S02]  /*0280*/  IMAD.IADD R17, R8, 0x1, R13 ;  /* 0x0000000108117824 */ /* 0x004fe400078e020d */
[----:B------:R-:W0:Y:S03]  /*0290*/  LDC.64 R12, c[0x0][0x388] ;  /* 0x0000e200ff0c7b82 */ /* 0x000e260000000a00 */
[----:B---3--:R-:W-:-:S05]  /*02a0*/  LEA R17, R2, R17, 0x1 ;  /* 0x0000001102117211 */ /* 0x008fca00078e08ff */
[----:B----4-:R-:W-:-:S04]  /*02b0*/  IMAD.IADD R17, R10, 0x1, -R17 ;  /* 0x000000010a117824 */ /* 0x010fc800078e0a11 */
[----:B-----5:R-:W-:-:S05]  /*02c0*/  IMAD R14, R14, 0x2, R17 ;  /* 0x000000020e0e7824 */ /* 0x020fca00078e0211 */
[----:B------:R-:W-:-:S04]  /*02d0*/  IADD3 R14, PT, PT, R15, R14, RZ ;  /* 0x0000000e0f0e7210 */ /* 0x000fc80007ffe0ff */
[----:B------:R-:W-:Y:S01]  /*02e0*/  I2FP.F32.S32 R14, R14 ;  /* 0x0000000e000e7245 */ /* 0x000fe20000201400 */
[----:B0-----:R-:W-:-:S04]  /*02f0*/  IMAD.WIDE R2, R3, 0x4, R12 ;  /* 0x0000000403027825 */ /* 0x001fc800078e020c */
[----:B------:R-:W-:-:S05]  /*0300*/  FADD R5, |R14|, -RZ ;  /* 0x800000ff0e057221 */ /* 0x000fca0000000200 */
[----:B------:R-:W-:Y:S01]  /*0310*/  STG.E desc[UR4][R2.64], R5 ;  /* 0x0000000502007986 */ /* 0x000fe2000c101904 */
[----:B------:R-:W-:Y:S05]  /*0320*/  EXIT ;  /* 0x000000000000794d */ /* 0x000fea0003800000 */
.L_x_40:
        /* <DEDUP_REMOVED lines=13> */
.L_x_50:


//--------------------- .text.Rgb2GrayWithPadding --------------------------
	.section	.text.Rgb2GrayWithPadding,"ax",@progbits
	.align	128
        .global         Rgb2GrayWithPadding
        .type           Rgb2GrayWithPadding,@function
        .size           Rgb2GrayWithPadding,(.L_x_51 - Rgb2GrayWithPadding)
        .other          Rgb2GrayWithPadding,@"STO_CUDA_ENTRY STV_DEFAULT"
Rgb2GrayWithPadding:
.text.Rgb2GrayWithPadding:
        /* <DEDUP_REMOVED lines=9> */
[----:B0-----:R-:W-:Y:S01]  /*0090*/  IMAD R5, R2, UR4, R5 ;  /* 0x0000000402057c24 */ /* 0x001fe2000f8e0205 */
[----:B------:R-:W-:-:S04]  /*00a0*/  UIADD3 UR4, UPT, UPT, UR8, 0x2, URZ ;  /* 0x0000000208047890 */ /* 0x000fc8000fffe0ff */
[----:B------:R-:W-:Y:S01]  /*00b0*/  ISETP.GE.AND P0, PT, R5, UR5, PT ;  /* 0x0000000505007c0c */ /* 0x000fe2000bf06270 */
[----:B-1----:R-:W-:-:S05]  /*00c0*/  IMAD R0, R3, UR6, R0 ;  /* 0x0000000603007c24 */ /* 0x002fca000f8e0200 */
[----:B------:R-:W-:-:S13]  /*00d0*/  ISETP.GE.OR P0, PT, R0, UR4, P0 ;  /* 0x0000000400007c0c */ /* 0x000fda0008706670 */
[----:B------:R-:W-:Y:S05]  /*00e0*/  @P0 EXIT ;  /* 0x000000000000094d */ /* 0x000fea0003800000 */
[----:B------:R-:W-:Y:S01]  /*00f0*/  UIADD3 UR5, UPT, UPT, UR8, 0x1, URZ ;  /* 0x0000000108057890 */ /* 0x000fe2000fffe0ff */
[----:B------:R-:W0:Y:S05]  /*0100*/  LDCU.64 UR6, c[0x0][0x358] ;  /* 0x00006b00ff0677ac */ /* 0x000e2a0008000a00 */
[----:B------:R-:W-:Y:S01]  /*0110*/  ISETP.NE.AND P0, PT, R0, UR5, PT ;  /* 0x0000000500007c0c */ /* 0x000fe2000bf05270 */
[----:B------:R-:W-:-:S03]  /*0120*/  UIADD3 UR5, UPT, UPT, UR9, 0x1, URZ ;  /* 0x0000000109057890 */ /* 0x000fc6000fffe0ff */
[----:B------:R-:W-:-:S04]  /*0130*/  ISETP.NE.AND P0, PT, R0, RZ, P0 ;  /* 0x000000ff0000720c */ /* 0x000fc80000705270 */
[----:B------:R-:W-:-:S04]  /*0140*/  ISETP.NE.AND P0, PT, R5, RZ, P0 ;  /* 0x000000ff0500720c */ /* 0x000fc80000705270 */
[----:B------:R-:W-:-:S13]  /*0150*/  ISETP.NE.AND P0, PT, R5, UR5, P0 ;  /* 0x0000000505007c0c */ /* 0x000fda0008705270 */
[----:B------:R-:W1:Y:S01]  /*0160*/  @!P0 LDC.64 R6, c[0x0][0x388] ;  /* 0x0000e200ff068b82 */ /* 0x000e620000000a00 */
[----:B------:R-:W-:-:S05]  /*0170*/  @!P0 IMAD R3, R5, UR4, R0 ;  /* 0x0000000405038c24 */ /* 0x000fca000f8e0200 */
[----:B-1----:R-:W-:-:S04]  /*0180*/  @!P0 IADD3 R2, P1, PT, R3, R6, RZ ;  /* 0x0000000603028210 */ /* 0x002fc80007f3e0ff */
[----:B------:R-:W-:-:S05]  /*0190*/  @!P0 LEA.HI.X.SX32 R3, R3, R7, 0x1, P1 ;  /* 0x0000000703038211 */ /* 0x000fca00008f0eff */
[----:B0-----:R0:W-:Y:S01]  /*01a0*/  @!P0 STG.E.U8 desc[UR6][R2.64], RZ ;  /* 0x000000ff02008986 */ /* 0x0011e2000c101106 */
[----:B------:R-:W-:Y:S05]  /*01b0*/  @!P0 EXIT ;  /* 0x000000000000894d */ /* 0x000fea0003800000 */
[----:B------:R-:W1:Y:S01]  /*01c0*/  LDCU.128 UR12, c[0x0][0x380] ;  /* 0x00007000ff0c77ac */ /* 0x000e620008000c00 */
[----:B0-----:R-:W-:Y:S02]  /*01d0*/  VIADD R3, R5, 0xffffffff ;  /* 0xffffffff05037836 */ /* 0x001fe40000000000 */
[----:B------:R-:W-:Y:S02]  /*01e0*/  IMAD.MOV.U32 R2, RZ, RZ, 0x3 ;  /* 0x00000003ff027424 */ /* 0x000fe400078e00ff */
[----:B------:R-:W-:-:S04]  /*01f0*/  IMAD R3, R3, UR8, R0 ;  /* 0x0000000803037c24 */ /* 0x000fc8000f8e0200 */
[----:B------:R-:W-:-:S05]  /*0200*/  IMAD R3, R3, R2, -0x3 ;  /* 0xfffffffd03037424 */ /* 0x000fca00078e0202 */
[----:B-1----:R-:W-:-:S04]  /*0210*/  IADD3 R2, P0, PT, R3, UR12, RZ ;  /* 0x0000000c03027c10 */ /* 0x002fc8000ff1e0ff */
[----:B------:R-:W-:-:S05]  /*0220*/  LEA.HI.X.SX32 R3, R3, UR13, 0x1, P0 ;  /* 0x0000000d03037c11 */ /* 0x000fca00080f0eff */
[----:B------:R-:W2:Y:S04]  /*0230*/  LDG.E.U8 R6, desc[UR6][R2.64+0x1] ;  /* 0x0000010602067981 */ /* 0x000ea8000c1e1100 */
[----:B------:R-:W3:Y:S04]  /*0240*/  LDG.E.U8 R4, desc[UR6][R2.64] ;  /* 0x0000000602047981 */ /* 0x000ee8000c1e1100 */
[----:B------:R-:W4:Y:S01]  /*0250*/  LDG.E.U8 R7, desc[UR6][R2.64+0x2] ;  /* 0x0000020602077981 */ /* 0x000f22000c1e1100 */
[----:B------:R-:W-:Y:S01]  /*0260*/  IMAD R0, R5, UR4, R0 ;  /* 0x0000000405007c24 */ /* 0x000fe2000f8e0200 */
[----:B--2---:R-:W-:-:S02]  /*0270*/  I2FP.F32.U32 R6, R6 ;  /* 0x0000000600067245 */ /* 0x004fc40000201000 */
[----:B---3--:R-:W-:-:S03]  /*0280*/  I2FP.F32.U32 R4, R4 ;  /* 0x0000000400047245 */ /* 0x008fc60000201000 */
[----:B------:R-:W-:Y:S01]  /*0290*/  FMUL R9, R6, 0.71539998054504394531 ;  /* 0x3f37247406097820 */ /* 0x000fe20000400000 */
[----:B----4-:R-:W-:-:S03]  /*02a0*/  I2FP.F32.U32 R7, R7 ;  /* 0x0000000700077245 */ /* 0x010fc60000201000 */
[----:B------:R-:W-:-:S04]  /*02b0*/  FFMA R4, R4, 0.21250000596046447754, R9 ;  /* 0x3e59999a04047823 */ /* 0x000fc80000000009 */
[----:B------:R-:W-:Y:S01]  /*02c0*/  FFMA R7, R7, 0.072099998593330383301, R4 ;  /* 0x3d93a92a07077823 */ /* 0x000fe20000000004 */
[----:B------:R-:W-:-:S04]  /*02d0*/  IADD3 R4, P0, PT, R0, UR14, RZ ;  /* 0x0000000e00047c10 */ /* 0x000fc8000ff1e0ff */
[----:B------:R-:W-:Y:S01]  /*02e0*/  LEA.HI.X.SX32 R5, R0, UR15, 0x1, P0 ;  /* 0x0000000f00057c11 */ /* 0x000fe200080f0eff */
[----:B------:R-:W0:Y:S04]  /*02f0*/  F2I.U32.TRUNC.NTZ R7, R7 ;  /* 0x0000000700077305 */ /* 0x000e28000020f000 */
[----:B0-----:R-:W-:Y:S01]  /*0300*/  STG.E.U8 desc[UR6][R4.64], R7 ;  /* 0x0000000704007986 */ /* 0x001fe2000c101106 */
[----:B------:R-:W-:Y:S05]  /*0310*/  EXIT ;  /* 0x000000000000794d */ /* 0x000fea0003800000 */
.L_x_41:
        /* <DEDUP_REMOVED lines=14> */
.L_x_51:


//--------------------- .nv.shared.reserved.0     --------------------------
	.section	.nv.shared.reserved.0,"aw",@nobits
	.weak		__nv_reservedSMEM_offset_0_alias
	.size		__nv_reservedSMEM_offset_0_alias, 0, 64
	.other		__nv_reservedSMEM_offset_0_alias,@"STO_CUDA_RESERVED_SHARED STV_DEFAULT"
__nv_reservedSMEM_offset_0_alias:
	.zero		0
	.zero		64


//--------------------- .nv.shared.findMinInThreadBlock --------------------------
	.section	.nv.shared.findMinInThreadBlock,"aw",@nobits
	.sectionflags	@""
	.align	4
.nv.shared.findMinInThreadBlock:
	.zero		9216


//--------------------- .nv.constant0.updateEnergyMap --------------------------
	.section	.nv.constant0.updateEnergyMap,"a",@progbits
	.sectionflags	@""
	.align	4
.nv.constant0.updateEnergyMap:
	.zero		944


//--------------------- .nv.constant0.removeSeamRGB --------------------------
	.section	.nv.constant0.removeSeamRGB,"a",@progbits
	.sectionflags	@""
	.align	4
.nv.constant0.removeSeamRGB:
	.zero		960


//--------------------- .nv.constant0.removeVerticalSeamAndInsertPadding --------------------------
	.section	.nv.constant0.removeVerticalSeamAndInsertPadding,"a",@progbits
	.sectionflags	@""
	.align	4
.nv.constant0.removeVerticalSeamAndInsertPadding:
	.zero		928


//--------------------- .nv.constant0.removeVerticalSeam --------------------------
	.section	.nv.constant0.removeVerticalSeam,"a",@progbits
	.sectionflags	@""
	.align	4
.nv.constant0.removeVerticalSeam:
	.zero		928


//--------------------- .nv.constant0.cumulativeMapBackward --------------------------
	.section	.nv.constant0.cumulativeMapBackward,"a",@progbits
	.sectionflags	@""
	.align	4
.nv.constant0.cumulativeMapBackward:
	.zero		920


//--------------------- .nv.constant0.findMinInThreadBlock --------------------------
	.section	.nv.constant0.findMinInThreadBlock,"a",@progbits
	.sectionflags	@""
	.align	4
.nv.constant0.findMinInThreadBlock:
	.zero		916


//--------------------- .nv.constant0.EnergyMapBackward --------------------------
	.section	.nv.constant0.EnergyMapBackward,"a",@progbits
	.sectionflags	@""
	.align	4
.nv.constant0.EnergyMapBackward:
	.zero		928


//--------------------- .nv.constant0.SobelVertical --------------------------
	.section	.nv.constant0.SobelVertical,"a",@progbits
	.sectionflags	@""
	.align	4
.nv.constant0.SobelVertical:
	.zero		920


//--------------------- .nv.constant0.SobelHorizontal --------------------------
	.section	.nv.constant0.SobelHorizontal,"a",@progbits
	.sectionflags	@""
	.align	4
.nv.constant0.SobelHorizontal:
	.zero		920


//--------------------- .nv.constant0.Rgb2GrayWithPadding --------------------------
	.section	.nv.constant0.Rgb2GrayWithPadding,"a",@progbits
	.sectionflags	@""
	.align	4
.nv.constant0.Rgb2GrayWithPadding:
	.zero		920


//--------------------- SYMBOLS --------------------------

	.type		.nv.reservedSmem.offset0,@object
	.size		.nv.reservedSmem.offset0,0x4
	.type		.nv.reservedSmem.cap,@object
	.size		.nv.reservedSmem.cap,0x4
